//
// Generated by NVIDIA NVVM Compiler
//
// Compiler Build ID: CL-36424714
// Cuda compilation tools, release 13.0, V13.0.88
// Based on NVVM 20.0.0
//

.version 9.0
.target sm_100
.address_size 64

	// .globl	_Z17naive_cuda_matmulPdS_S_jjj
.extern .shared .align 16 .b8 shared_mem[];

.visible .entry _Z17naive_cuda_matmulPdS_S_jjj(
	.param .u64 .ptr .align 1 _Z17naive_cuda_matmulPdS_S_jjj_param_0,
	.param .u64 .ptr .align 1 _Z17naive_cuda_matmulPdS_S_jjj_param_1,
	.param .u64 .ptr .align 1 _Z17naive_cuda_matmulPdS_S_jjj_param_2,
	.param .u32 _Z17naive_cuda_matmulPdS_S_jjj_param_3,
	.param .u32 _Z17naive_cuda_matmulPdS_S_jjj_param_4,
	.param .u32 _Z17naive_cuda_matmulPdS_S_jjj_param_5
)
{
	.reg .pred 	%p<13>;
	.reg .b32 	%r<92>;
	.reg .b64 	%rd<70>;
	.reg .b64 	%fd<68>;

	ld.param.u64 	%rd4, [_Z17naive_cuda_matmulPdS_S_jjj_param_1];
	ld.param.u64 	%rd5, [_Z17naive_cuda_matmulPdS_S_jjj_param_2];
	ld.param.u32 	%r46, [_Z17naive_cuda_matmulPdS_S_jjj_param_3];
	ld.param.u32 	%r44, [_Z17naive_cuda_matmulPdS_S_jjj_param_4];
	ld.param.u32 	%r45, [_Z17naive_cuda_matmulPdS_S_jjj_param_5];
	cvta.to.global.u64 	%rd1, %rd5;
	cvta.to.global.u64 	%rd2, %rd4;
	mov.u32 	%r47, %ctaid.y;
	mov.u32 	%r48, %ntid.y;
	mov.u32 	%r49, %tid.y;
	mad.lo.s32 	%r1, %r47, %r48, %r49;
	mov.u32 	%r50, %ctaid.x;
	mov.u32 	%r51, %ntid.x;
	mul.lo.s32 	%r2, %r50, %r51;
	mov.u32 	%r3, %tid.x;
	add.s32 	%r4, %r2, %r3;
	setp.ge.u32 	%p1, %r1, %r46;
	setp.ge.u32 	%p2, %r4, %r45;
	or.pred  	%p3, %p1, %p2;
	@%p3 bra 	$L__BB0_14;
	setp.eq.s32 	%p4, %r44, 0;
	mov.f64 	%fd67, 0d0000000000000000;
	@%p4 bra 	$L__BB0_13;
	mul.lo.s32 	%r5, %r44, %r1;
	and.b32  	%r6, %r44, 7;
	setp.lt.u32 	%p5, %r44, 8;
	mov.f64 	%fd67, 0d0000000000000000;
	mov.b32 	%r90, 0;
	@%p5 bra 	$L__BB0_5;
	and.b32  	%r90, %r44, -8;
	neg.s32 	%r88, %r90;
	add.s32 	%r53, %r3, %r45;
	add.s32 	%r87, %r53, %r2;
	shl.b32 	%r10, %r45, 3;
	shl.b32 	%r54, %r45, 1;
	add.s32 	%r86, %r4, %r54;
	mad.lo.s32 	%r85, %r45, 3, %r4;
	shl.b32 	%r55, %r45, 2;
	add.s32 	%r84, %r4, %r55;
	mad.lo.s32 	%r83, %r45, 5, %r4;
	mad.lo.s32 	%r82, %r45, 6, %r4;
	mad.lo.s32 	%r81, %r45, 7, %r4;
	add.s32 	%r79, %r5, 3;
	mov.f64 	%fd67, 0d0000000000000000;
	mov.u32 	%r80, %r4;
$L__BB0_4:
	.pragma "nounroll";
	add.s32 	%r56, %r79, -3;
	mul.wide.u32 	%rd6, %r56, 8;
	add.s64 	%rd7, %rd2, %rd6;
	ld.global.f64 	%fd17, [%rd7];
	mul.wide.u32 	%rd8, %r80, 8;
	add.s64 	%rd9, %rd1, %rd8;
	ld.global.f64 	%fd18, [%rd9];
	fma.rn.f64 	%fd19, %fd17, %fd18, %fd67;
	add.s32 	%r57, %r79, -2;
	mul.wide.u32 	%rd10, %r57, 8;
	add.s64 	%rd11, %rd2, %rd10;
	ld.global.f64 	%fd20, [%rd11];
	mul.wide.u32 	%rd12, %r87, 8;
	add.s64 	%rd13, %rd1, %rd12;
	ld.global.f64 	%fd21, [%rd13];
	fma.rn.f64 	%fd22, %fd20, %fd21, %fd19;
	add.s32 	%r58, %r79, -1;
	mul.wide.u32 	%rd14, %r58, 8;
	add.s64 	%rd15, %rd2, %rd14;
	ld.global.f64 	%fd23, [%rd15];
	mul.wide.u32 	%rd16, %r86, 8;
	add.s64 	%rd17, %rd1, %rd16;
	ld.global.f64 	%fd24, [%rd17];
	fma.rn.f64 	%fd25, %fd23, %fd24, %fd22;
	add.s32 	%r59, %r79, 4;
	mul.wide.u32 	%rd18, %r79, 8;
	add.s64 	%rd19, %rd2, %rd18;
	ld.global.f64 	%fd26, [%rd19];
	mul.wide.u32 	%rd20, %r85, 8;
	add.s64 	%rd21, %rd1, %rd20;
	ld.global.f64 	%fd27, [%rd21];
	fma.rn.f64 	%fd28, %fd26, %fd27, %fd25;
	add.s32 	%r60, %r79, 1;
	mul.wide.u32 	%rd22, %r60, 8;
	add.s64 	%rd23, %rd2, %rd22;
	ld.global.f64 	%fd29, [%rd23];
	mul.wide.u32 	%rd24, %r84, 8;
	add.s64 	%rd25, %rd1, %rd24;
	ld.global.f64 	%fd30, [%rd25];
	fma.rn.f64 	%fd31, %fd29, %fd30, %fd28;
	add.s32 	%r61, %r79, 2;
	mul.wide.u32 	%rd26, %r61, 8;
	add.s64 	%rd27, %rd2, %rd26;
	ld.global.f64 	%fd32, [%rd27];
	mul.wide.u32 	%rd28, %r83, 8;
	add.s64 	%rd29, %rd1, %rd28;
	ld.global.f64 	%fd33, [%rd29];
	fma.rn.f64 	%fd34, %fd32, %fd33, %fd31;
	add.s32 	%r62, %r79, 3;
	mul.wide.u32 	%rd30, %r62, 8;
	add.s64 	%rd31, %rd2, %rd30;
	ld.global.f64 	%fd35, [%rd31];
	mul.wide.u32 	%rd32, %r82, 8;
	add.s64 	%rd33, %rd1, %rd32;
	ld.global.f64 	%fd36, [%rd33];
	fma.rn.f64 	%fd37, %fd35, %fd36, %fd34;
	mul.wide.u32 	%rd34, %r59, 8;
	add.s64 	%rd35, %rd2, %rd34;
	ld.global.f64 	%fd38, [%rd35];
	mul.wide.u32 	%rd36, %r81, 8;
	add.s64 	%rd37, %rd1, %rd36;
	ld.global.f64 	%fd39, [%rd37];
	fma.rn.f64 	%fd67, %fd38, %fd39, %fd37;
	add.s32 	%r88, %r88, 8;
	add.s32 	%r87, %r87, %r10;
	add.s32 	%r86, %r86, %r10;
	add.s32 	%r85, %r85, %r10;
	add.s32 	%r84, %r84, %r10;
	add.s32 	%r83, %r83, %r10;
	add.s32 	%r82, %r82, %r10;
	add.s32 	%r81, %r81, %r10;
	add.s32 	%r80, %r80, %r10;
	add.s32 	%r79, %r79, 8;
	setp.ne.s32 	%p6, %r88, 0;
	@%p6 bra 	$L__BB0_4;
$L__BB0_5:
	setp.eq.s32 	%p7, %r6, 0;
	@%p7 bra 	$L__BB0_13;
	and.b32  	%r39, %r44, 3;
	setp.lt.u32 	%p8, %r6, 4;
	@%p8 bra 	$L__BB0_8;
	add.s32 	%r63, %r90, %r5;
	mul.wide.u32 	%rd38, %r63, 8;
	add.s64 	%rd39, %rd2, %rd38;
	ld.global.f64 	%fd41, [%rd39];
	mad.lo.s32 	%r64, %r90, %r45, %r4;
	mul.wide.u32 	%rd40, %r64, 8;
	add.s64 	%rd41, %rd1, %rd40;
	ld.global.f64 	%fd42, [%rd41];
	fma.rn.f64 	%fd43, %fd41, %fd42, %fd67;
	add.s32 	%r65, %r63, 1;
	mul.wide.u32 	%rd42, %r65, 8;
	add.s64 	%rd43, %rd2, %rd42;
	ld.global.f64 	%fd44, [%rd43];
	add.s32 	%r66, %r64, %r45;
	mul.wide.u32 	%rd44, %r66, 8;
	add.s64 	%rd45, %rd1, %rd44;
	ld.global.f64 	%fd45, [%rd45];
	fma.rn.f64 	%fd46, %fd44, %fd45, %fd43;
	add.s32 	%r67, %r63, 2;
	mul.wide.u32 	%rd46, %r67, 8;
	add.s64 	%rd47, %rd2, %rd46;
	ld.global.f64 	%fd47, [%rd47];
	add.s32 	%r68, %r66, %r45;
	mul.wide.u32 	%rd48, %r68, 8;
	add.s64 	%rd49, %rd1, %rd48;
	ld.global.f64 	%fd48, [%rd49];
	fma.rn.f64 	%fd49, %fd47, %fd48, %fd46;
	add.s32 	%r69, %r63, 3;
	mul.wide.u32 	%rd50, %r69, 8;
	add.s64 	%rd51, %rd2, %rd50;
	ld.global.f64 	%fd50, [%rd51];
	add.s32 	%r70, %r68, %r45;
	mul.wide.u32 	%rd52, %r70, 8;
	add.s64 	%rd53, %rd1, %rd52;
	ld.global.f64 	%fd51, [%rd53];
	fma.rn.f64 	%fd67, %fd50, %fd51, %fd49;
	add.s32 	%r90, %r90, 4;
$L__BB0_8:
	setp.eq.s32 	%p9, %r39, 0;
	@%p9 bra 	$L__BB0_13;
	setp.eq.s32 	%p10, %r39, 1;
	@%p10 bra 	$L__BB0_11;
	add.s32 	%r71, %r90, %r5;
	mul.wide.u32 	%rd54, %r71, 8;
	add.s64 	%rd55, %rd2, %rd54;
	ld.global.f64 	%fd53, [%rd55];
	mad.lo.s32 	%r72, %r90, %r45, %r4;
	mul.wide.u32 	%rd56, %r72, 8;
	add.s64 	%rd57, %rd1, %rd56;
	ld.global.f64 	%fd54, [%rd57];
	fma.rn.f64 	%fd55, %fd53, %fd54, %fd67;
	add.s32 	%r73, %r71, 1;
	mul.wide.u32 	%rd58, %r73, 8;
	add.s64 	%rd59, %rd2, %rd58;
	ld.global.f64 	%fd56, [%rd59];
	add.s32 	%r74, %r72, %r45;
	mul.wide.u32 	%rd60, %r74, 8;
	add.s64 	%rd61, %rd1, %rd60;
	ld.global.f64 	%fd57, [%rd61];
	fma.rn.f64 	%fd67, %fd56, %fd57, %fd55;
	add.s32 	%r90, %r90, 2;
$L__BB0_11:
	and.b32  	%r75, %r44, 1;
	setp.eq.b32 	%p11, %r75, 1;
	not.pred 	%p12, %p11;
	@%p12 bra 	$L__BB0_13;
	add.s32 	%r76, %r90, %r5;
	mul.wide.u32 	%rd62, %r76, 8;
	add.s64 	%rd63, %rd2, %rd62;
	ld.global.f64 	%fd58, [%rd63];
	mad.lo.s32 	%r77, %r90, %r45, %r4;
	mul.wide.u32 	%rd64, %r77, 8;
	add.s64 	%rd65, %rd1, %rd64;
	ld.global.f64 	%fd59, [%rd65];
	fma.rn.f64 	%fd67, %fd58, %fd59, %fd67;
$L__BB0_13:
	ld.param.u64 	%rd69, [_Z17naive_cuda_matmulPdS_S_jjj_param_0];
	mad.lo.s32 	%r78, %r45, %r1, %r4;
	cvta.to.global.u64 	%rd66, %rd69;
	mul.wide.u32 	%rd67, %r78, 8;
	add.s64 	%rd68, %rd66, %rd67;
	st.global.f64 	[%rd68], %fd67;
$L__BB0_14:
	ret;

}
	// .globl	_Z17tiled_cuda_matmulPdS_S_jjjj
.visible .entry _Z17tiled_cuda_matmulPdS_S_jjjj(
	.param .u64 .ptr .align 1 _Z17tiled_cuda_matmulPdS_S_jjjj_param_0,
	.param .u64 .ptr .align 1 _Z17tiled_cuda_matmulPdS_S_jjjj_param_1,
	.param .u64 .ptr .align 1 _Z17tiled_cuda_matmulPdS_S_jjjj_param_2,
	.param .u32 _Z17tiled_cuda_matmulPdS_S_jjjj_param_3,
	.param .u32 _Z17tiled_cuda_matmulPdS_S_jjjj_param_4,
	.param .u32 _Z17tiled_cuda_matmulPdS_S_jjjj_param_5,
	.param .u32 _Z17tiled_cuda_matmulPdS_S_jjjj_param_6
)
{
	.reg .pred 	%p<19>;
	.reg .b32 	%r<102>;
	.reg .b64 	%rd<13>;
	.reg .b64 	%fd<79>;

	ld.param.u64 	%rd3, [_Z17tiled_cuda_matmulPdS_S_jjjj_param_0];
	ld.param.u64 	%rd4, [_Z17tiled_cuda_matmulPdS_S_jjjj_param_1];
	ld.param.u64 	%rd5, [_Z17tiled_cuda_matmulPdS_S_jjjj_param_2];
	ld.param.u32 	%r35, [_Z17tiled_cuda_matmulPdS_S_jjjj_param_3];
	ld.param.u32 	%r36, [_Z17tiled_cuda_matmulPdS_S_jjjj_param_4];
	ld.param.u32 	%r37, [_Z17tiled_cuda_matmulPdS_S_jjjj_param_5];
	ld.param.u32 	%r38, [_Z17tiled_cuda_matmulPdS_S_jjjj_param_6];
	mov.u32 	%r1, %tid.x;
	mov.u32 	%r2, %tid.y;
	mov.u32 	%r39, %ctaid.y;
	mad.lo.s32 	%r3, %r38, %r39, %r2;
	mov.u32 	%r40, %ctaid.x;
	mad.lo.s32 	%r4, %r38, %r40, %r1;
	add.s32 	%r41, %r36, -1;
	add.s32 	%r5, %r41, %r38;
	setp.lt.u32 	%p1, %r5, %r41;
	mov.f64 	%fd77, 0d0000000000000000;
	@%p1 bra 	$L__BB1_18;
	mul.lo.s32 	%r43, %r38, %r38;
	shl.b32 	%r44, %r43, 3;
	mov.u32 	%r45, shared_mem;
	add.s32 	%r6, %r45, %r44;
	mul.lo.s32 	%r7, %r38, %r2;
	mul.lo.s32 	%r8, %r3, %r36;
	max.u32 	%r46, %r38, 1;
	and.b32  	%r9, %r46, 7;
	and.b32  	%r10, %r46, 3;
	and.b32  	%r11, %r46, -8;
	and.b32  	%r12, %r46, 1;
	neg.s32 	%r13, %r11;
	shl.b32 	%r47, %r1, 3;
	add.s32 	%r48, %r44, %r47;
	add.s32 	%r14, %r45, %r48;
	shl.b32 	%r15, %r38, 6;
	shl.b32 	%r49, %r7, 3;
	add.s32 	%r50, %r49, %r45;
	add.s32 	%r16, %r50, 32;
	shl.b32 	%r17, %r38, 3;
	div.u32 	%r18, %r5, %r38;
	cvta.to.global.u64 	%rd1, %rd4;
	cvta.to.global.u64 	%rd2, %rd5;
	mov.f64 	%fd77, 0d0000000000000000;
	mov.b32 	%r95, 0;
$L__BB1_2:
	setp.ge.u32 	%p2, %r3, %r35;
	mul.lo.s32 	%r20, %r95, %r38;
	add.s32 	%r21, %r20, %r1;
	setp.ge.u32 	%p3, %r21, %r36;
	mov.f64 	%fd68, 0d0000000000000000;
	or.pred  	%p4, %p2, %p3;
	@%p4 bra 	$L__BB1_4;
	add.s32 	%r51, %r21, %r8;
	mul.wide.u32 	%rd6, %r51, 8;
	add.s64 	%rd7, %rd1, %rd6;
	ld.global.f64 	%fd68, [%rd7];
$L__BB1_4:
	setp.ge.u32 	%p5, %r4, %r37;
	add.s32 	%r52, %r7, %r1;
	shl.b32 	%r53, %r52, 3;
	mov.u32 	%r54, shared_mem;
	add.s32 	%r55, %r54, %r53;
	st.shared.f64 	[%r55], %fd68;
	add.s32 	%r22, %r20, %r2;
	setp.ge.u32 	%p6, %r22, %r36;
	mov.f64 	%fd69, 0d0000000000000000;
	or.pred  	%p7, %p5, %p6;
	@%p7 bra 	$L__BB1_6;
	mad.lo.s32 	%r56, %r22, %r37, %r4;
	mul.wide.u32 	%rd8, %r56, 8;
	add.s64 	%rd9, %rd2, %rd8;
	ld.global.f64 	%fd69, [%rd9];
$L__BB1_6:
	setp.lt.u32 	%p8, %r38, 8;
	add.s32 	%r58, %r7, %r1;
	shl.b32 	%r59, %r58, 3;
	add.s32 	%r60, %r6, %r59;
	st.shared.f64 	[%r60], %fd69;
	bar.sync 	0;
	mov.b32 	%r100, 0;
	@%p8 bra 	$L__BB1_9;
	mov.u32 	%r96, %r16;
	mov.u32 	%r97, %r14;
	mov.u32 	%r98, %r13;
$L__BB1_8:
	.pragma "nounroll";
	ld.shared.f64 	%fd24, [%r96+-32];
	ld.shared.f64 	%fd25, [%r97];
	fma.rn.f64 	%fd26, %fd24, %fd25, %fd77;
	ld.shared.f64 	%fd27, [%r96+-24];
	add.s32 	%r61, %r97, %r17;
	ld.shared.f64 	%fd28, [%r61];
	fma.rn.f64 	%fd29, %fd27, %fd28, %fd26;
	ld.shared.f64 	%fd30, [%r96+-16];
	add.s32 	%r62, %r61, %r17;
	ld.shared.f64 	%fd31, [%r62];
	fma.rn.f64 	%fd32, %fd30, %fd31, %fd29;
	ld.shared.f64 	%fd33, [%r96+-8];
	add.s32 	%r63, %r62, %r17;
	ld.shared.f64 	%fd34, [%r63];
	fma.rn.f64 	%fd35, %fd33, %fd34, %fd32;
	ld.shared.f64 	%fd36, [%r96];
	add.s32 	%r64, %r63, %r17;
	ld.shared.f64 	%fd37, [%r64];
	fma.rn.f64 	%fd38, %fd36, %fd37, %fd35;
	ld.shared.f64 	%fd39, [%r96+8];
	add.s32 	%r65, %r64, %r17;
	ld.shared.f64 	%fd40, [%r65];
	fma.rn.f64 	%fd41, %fd39, %fd40, %fd38;
	ld.shared.f64 	%fd42, [%r96+16];
	add.s32 	%r66, %r65, %r17;
	ld.shared.f64 	%fd43, [%r66];
	fma.rn.f64 	%fd44, %fd42, %fd43, %fd41;
	ld.shared.f64 	%fd45, [%r96+24];
	add.s32 	%r67, %r66, %r17;
	ld.shared.f64 	%fd46, [%r67];
	fma.rn.f64 	%fd77, %fd45, %fd46, %fd44;
	add.s32 	%r98, %r98, 8;
	add.s32 	%r97, %r97, %r15;
	add.s32 	%r96, %r96, 64;
	setp.ne.s32 	%p9, %r98, 0;
	mov.u32 	%r100, %r11;
	@%p9 bra 	$L__BB1_8;
$L__BB1_9:
	setp.eq.s32 	%p10, %r9, 0;
	@%p10 bra 	$L__BB1_17;
	add.s32 	%r68, %r9, -1;
	setp.lt.u32 	%p11, %r68, 3;
	@%p11 bra 	$L__BB1_12;
	add.s32 	%r69, %r100, %r7;
	shl.b32 	%r70, %r69, 3;
	mov.u32 	%r71, shared_mem;
	add.s32 	%r72, %r71, %r70;
	ld.shared.f64 	%fd48, [%r72];
	mad.lo.s32 	%r73, %r100, %r38, %r1;
	shl.b32 	%r74, %r73, 3;
	add.s32 	%r75, %r6, %r74;
	ld.shared.f64 	%fd49, [%r75];
	fma.rn.f64 	%fd50, %fd48, %fd49, %fd77;
	ld.shared.f64 	%fd51, [%r72+8];
	add.s32 	%r76, %r75, %r17;
	ld.shared.f64 	%fd52, [%r76];
	fma.rn.f64 	%fd53, %fd51, %fd52, %fd50;
	ld.shared.f64 	%fd54, [%r72+16];
	add.s32 	%r77, %r76, %r17;
	ld.shared.f64 	%fd55, [%r77];
	fma.rn.f64 	%fd56, %fd54, %fd55, %fd53;
	ld.shared.f64 	%fd57, [%r72+24];
	add.s32 	%r78, %r77, %r17;
	ld.shared.f64 	%fd58, [%r78];
	fma.rn.f64 	%fd77, %fd57, %fd58, %fd56;
	add.s32 	%r100, %r100, 4;
$L__BB1_12:
	setp.eq.s32 	%p12, %r10, 0;
	@%p12 bra 	$L__BB1_17;
	setp.eq.s32 	%p13, %r10, 1;
	@%p13 bra 	$L__BB1_15;
	add.s32 	%r79, %r100, %r7;
	shl.b32 	%r80, %r79, 3;
	mov.u32 	%r81, shared_mem;
	add.s32 	%r82, %r81, %r80;
	ld.shared.f64 	%fd60, [%r82];
	mad.lo.s32 	%r83, %r100, %r38, %r1;
	shl.b32 	%r84, %r83, 3;
	add.s32 	%r85, %r6, %r84;
	ld.shared.f64 	%fd61, [%r85];
	fma.rn.f64 	%fd62, %fd60, %fd61, %fd77;
	ld.shared.f64 	%fd63, [%r82+8];
	add.s32 	%r86, %r85, %r17;
	ld.shared.f64 	%fd64, [%r86];
	fma.rn.f64 	%fd77, %fd63, %fd64, %fd62;
	add.s32 	%r100, %r100, 2;
$L__BB1_15:
	setp.eq.s32 	%p14, %r12, 0;
	@%p14 bra 	$L__BB1_17;
	add.s32 	%r87, %r100, %r7;
	shl.b32 	%r88, %r87, 3;
	mov.u32 	%r89, shared_mem;
	add.s32 	%r90, %r89, %r88;
	ld.shared.f64 	%fd65, [%r90];
	mad.lo.s32 	%r91, %r100, %r38, %r1;
	shl.b32 	%r92, %r91, 3;
	add.s32 	%r93, %r6, %r92;
	ld.shared.f64 	%fd66, [%r93];
	fma.rn.f64 	%fd77, %fd65, %fd66, %fd77;
$L__BB1_17:
	bar.sync 	0;
	add.s32 	%r95, %r95, 1;
	setp.lt.u32 	%p15, %r95, %r18;
	@%p15 bra 	$L__BB1_2;
$L__BB1_18:
	setp.ge.u32 	%p16, %r3, %r35;
	setp.ge.u32 	%p17, %r4, %r37;
	or.pred  	%p18, %p16, %p17;
	@%p18 bra 	$L__BB1_20;
	mad.lo.s32 	%r94, %r3, %r37, %r4;
	cvta.to.global.u64 	%rd10, %rd3;
	mul.wide.u32 	%rd11, %r94, 8;
	add.s64 	%rd12, %rd10, %rd11;
	st.global.f64 	[%rd12], %fd77;
$L__BB1_20:
	ret;

}


// ===== COMPILED SASS (sm_100) =====

	.target	sm_100

	.elftype	@"ET_EXEC"


//--------------------- .note.nv.tkinfo           --------------------------
	.section	.note.nv.tkinfo,"",@"SHT_NOTE"
	.sectionflags	@"SHF_NOTE_NV_TKINFO"
	.tkinfo
        /*0018*/ 	.word	0x00000002
        /*0030*/ 	.string	""
        /*0030*/ 	.string	"ptxas"
        /*0030*/ 	.string	"Cuda compilation tools, release 13.0, V13.0.88"
        /*0030*/ 	.string	"Build cuda_13.0.r13.0/compiler.36424714_0"
        /*0030*/ 	.string	"-arch sm_100 -m 64 "



//--------------------- .note.nv.cuinfo           --------------------------
	.section	.note.nv.cuinfo,"",@"SHT_NOTE"
	.sectionflags	@"SHF_NOTE_NV_CUINFO"
        /*0018*/ 	.short	0x0002
        /*001a*/ 	.short	0x0064
        /*001c*/ 	.short	0x0082
	.zero		2


//--------------------- .nv.info                  --------------------------
	.section	.nv.info,"",@"SHT_CUDA_INFO"
	.align	4


	//----- nvinfo : EIATTR_REGCOUNT
	.align		4
        /*0000*/ 	.byte	0x04, 0x2f
        /*0002*/ 	.short	(.L_1 - .L_0)
	.align		4
.L_0:
        /*0004*/ 	.word	index@(_Z17naive_cuda_matmulPdS_S_jjj)
        /*0008*/ 	.word	0x00000020


	//----- nvinfo : EIATTR_FRAME_SIZE
	.align		4
.L_1:
        /*000c*/ 	.byte	0x04, 0x11
        /*000e*/ 	.short	(.L_3 - .L_2)
	.align		4
.L_2:
        /*0010*/ 	.word	index@(_Z17naive_cuda_matmulPdS_S_jjj)
        /*0014*/ 	.word	0x00000000


	//----- nvinfo : EIATTR_REGCOUNT
	.align		4
.L_3:
        /*0018*/ 	.byte	0x04, 0x2f
        /*001a*/ 	.short	(.L_5 - .L_4)
	.align		4
.L_4:
        /*001c*/ 	.word	index@(_Z17tiled_cuda_matmulPdS_S_jjjj)
        /*0020*/ 	.word	0x00000020


	//----- nvinfo : EIATTR_FRAME_SIZE
	.align		4
.L_5:
        /*0024*/ 	.byte	0x04, 0x11
        /*0026*/ 	.short	(.L_7 - .L_6)
	.align		4
.L_6:
        /*0028*/ 	.word	index@(_Z17tiled_cuda_matmulPdS_S_jjjj)
        /*002c*/ 	.word	0x00000000


	//----- nvinfo : EIATTR_MIN_STACK_SIZE
	.align		4
.L_7:
        /*0030*/ 	.byte	0x04, 0x12
        /*0032*/ 	.short	(.L_9 - .L_8)
	.align		4
.L_8:
        /*0034*/ 	.word	index@(_Z17tiled_cuda_matmulPdS_S_jjjj)
        /*0038*/ 	.word	0x00000000


	//----- nvinfo : EIATTR_MIN_STACK_SIZE
	.align		4
.L_9:
        /*003c*/ 	.byte	0x04, 0x12
        /*003e*/ 	.short	(.L_11 - .L_10)
	.align		4
.L_10:
        /*0040*/ 	.word	index@(_Z17naive_cuda_matmulPdS_S_jjj)
        /*0044*/ 	.word	0x00000000
.L_11:


//--------------------- .nv.compat                --------------------------
	.section	.nv.compat,"",@"SHT_CUDA_COMPAT_INFO"
	.align	4
        /*0000*/ 	.byte	0x02, 0x09, 0x00, 0x00, 0x02, 0x02, 0x01, 0x00, 0x02, 0x05, 0x05, 0x00, 0x03, 0x07, 0x01, 0x01
        /*0010*/ 	.byte	0x02, 0x03, 0x00, 0x00, 0x02, 0x06, 0x01, 0x00, 0x04, 0x0b, 0x08, 0x00, 0x01, 0x00, 0x00, 0x00
        /*0020*/ 	.byte	0x00, 0x00, 0x00, 0x00


//--------------------- .nv.info._Z17tiled_cuda_matmulPdS_S_jjjj --------------------------
	.section	.nv.info._Z17tiled_cuda_matmulPdS_S_jjjj,"",@"SHT_CUDA_INFO"
	.sectionflags	@""
	.align	4


	//----- nvinfo : EIATTR_CUDA_API_VERSION
	.align		4
        /*0000*/ 	.byte	0x04, 0x37
        /*0002*/ 	.short	(.L_13 - .L_12)
.L_12:
        /*0004*/ 	.word	0x00000082


	//----- nvinfo : EIATTR_KPARAM_INFO
	.align		4
.L_13:
        /*0008*/ 	.byte	0x04, 0x17
        /*000a*/ 	.short	(.L_15 - .L_14)
.L_14:
        /*000c*/ 	.word	0x00000000
        /*0010*/ 	.short	0x0006
        /*0012*/ 	.short	0x0024
        /*0014*/ 	.byte	0x00, 0xf0, 0x11, 0x00


	//----- nvinfo : EIATTR_KPARAM_INFO
	.align		4
.L_15:
        /*0018*/ 	.byte	0x04, 0x17
        /*001a*/ 	.short	(.L_17 - .L_16)
.L_16:
        /*001c*/ 	.word	0x00000000
        /*0020*/ 	.short	0x0005
        /*0022*/ 	.short	0x0020
        /*0024*/ 	.byte	0x00, 0xf0, 0x11, 0x00


	//----- nvinfo : EIATTR_KPARAM_INFO
	.align		4
.L_17:
        /*0028*/ 	.byte	0x04, 0x17
        /*002a*/ 	.short	(.L_19 - .L_18)
.L_18:
        /*002c*/ 	.word	0x00000000
        /*0030*/ 	.short	0x0004
        /*0032*/ 	.short	0x001c
        /*0034*/ 	.byte	0x00, 0xf0, 0x11, 0x00


	//----- nvinfo : EIATTR_KPARAM_INFO
	.align		4
.L_19:
        /*0038*/ 	.byte	0x04, 0x17
        /*003a*/ 	.short	(.L_21 - .L_20)
.L_20:
        /*003c*/ 	.word	0x00000000
        /*0040*/ 	.short	0x0003
        /*0042*/ 	.short	0x0018
        /*0044*/ 	.byte	0x00, 0xf0, 0x11, 0x00


	//----- nvinfo : EIATTR_KPARAM_INFO
	.align		4
.L_21:
        /*0048*/ 	.byte	0x04, 0x17
        /*004a*/ 	.short	(.L_23 - .L_22)
.L_22:
        /*004c*/ 	.word	0x00000000
        /*0050*/ 	.short	0x0002
        /*0052*/ 	.short	0x0010
        /*0054*/ 	.byte	0x00, 0xf5, 0x21, 0x00


	//----- nvinfo : EIATTR_KPARAM_INFO
	.align		4
.L_23:
        /*0058*/ 	.byte	0x04, 0x17
        /*005a*/ 	.short	(.L_25 - .L_24)
.L_24:
        /*005c*/ 	.word	0x00000000
        /*0060*/ 	.short	0x0001
        /*0062*/ 	.short	0x0008
        /*0064*/ 	.byte	0x00, 0xf5, 0x21, 0x00


	//----- nvinfo : EIATTR_KPARAM_INFO
	.align		4
.L_25:
        /*0068*/ 	.byte	0x04, 0x17
        /*006a*/ 	.short	(.L_27 - .L_26)
.L_26:
        /*006c*/ 	.word	0x00000000
        /*0070*/ 	.short	0x0000
        /*0072*/ 	.short	0x0000
        /*0074*/ 	.byte	0x00, 0xf5, 0x21, 0x00


	//----- nvinfo : EIATTR_SPARSE_MMA_MASK
	.align		4
.L_27:
        /*0078*/ 	.byte	0x03, 0x50
        /*007a*/ 	.short	0x0000


	//----- nvinfo : EIATTR_MAXREG_COUNT
	.align		4
        /*007c*/ 	.byte	0x03, 0x1b
        /*007e*/ 	.short	0x00ff


	//----- nvinfo : EIATTR_NUM_BARRIERS
	.align		4
        /*0080*/ 	.byte	0x02, 0x4c
        /*0082*/ 	.byte	0x01
	.zero		1


	//----- nvinfo : EIATTR_MERCURY_ISA_VERSION
	.align		4
        /*0084*/ 	.byte	0x03, 0x5f
        /*0086*/ 	.short	0x0101


	//----- nvinfo : EIATTR_VRC_CTA_INIT_COUNT
	.align		4
        /*0088*/ 	.byte	0x02, 0x4a
	.zero		1
	.zero		1


	//----- nvinfo : EIATTR_EXIT_INSTR_OFFSETS
	.align		4
        /*008c*/ 	.byte	0x04, 0x1c
        /*008e*/ 	.short	(.L_29 - .L_28)


	//   ....[0]....
.L_28:
        /*0090*/ 	.word	0x00000b40


	//   ....[1]....
        /*0094*/ 	.word	0x00000b90


	//----- nvinfo : EIATTR_CBANK_PARAM_SIZE
	.align		4
.L_29:
        /*0098*/ 	.byte	0x03, 0x19
        /*009a*/ 	.short	0x0028


	//----- nvinfo : EIATTR_PARAM_CBANK
	.align		4
        /*009c*/ 	.byte	0x04, 0x0a
        /*009e*/ 	.short	(.L_31 - .L_30)
	.align		4
.L_30:
        /*00a0*/ 	.word	index@(.nv.constant0._Z17tiled_cuda_matmulPdS_S_jjjj)
        /*00a4*/ 	.short	0x0380
        /*00a6*/ 	.short	0x0028


	//----- nvinfo : EIATTR_SW_WAR
	.align		4
.L_31:
        /*00a8*/ 	.byte	0x04, 0x36
        /*00aa*/ 	.short	(.L_33 - .L_32)
.L_32:
        /*00ac*/ 	.word	0x00000008
.L_33:


//--------------------- .nv.info._Z17naive_cuda_matmulPdS_S_jjj --------------------------
	.section	.nv.info._Z17naive_cuda_matmulPdS_S_jjj,"",@"SHT_CUDA_INFO"
	.sectionflags	@""
	.align	4


	//----- nvinfo : EIATTR_CUDA_API_VERSION
	.align		4
        /*0000*/ 	.byte	0x04, 0x37
        /*0002*/ 	.short	(.L_35 - .L_34)
.L_34:
        /*0004*/ 	.word	0x00000082


	//----- nvinfo : EIATTR_KPARAM_INFO
	.align		4
.L_35:
        /*0008*/ 	.byte	0x04, 0x17
        /*000a*/ 	.short	(.L_37 - .L_36)
.L_36:
        /*000c*/ 	.word	0x00000000
        /*0010*/ 	.short	0x0005
        /*0012*/ 	.short	0x0020
        /*0014*/ 	.byte	0x00, 0xf0, 0x11, 0x00


	//----- nvinfo : EIATTR_KPARAM_INFO
	.align		4
.L_37:
        /*0018*/ 	.byte	0x04, 0x17
        /*001a*/ 	.short	(.L_39 - .L_38)
.L_38:
        /*001c*/ 	.word	0x00000000
        /*0020*/ 	.short	0x0004
        /*0022*/ 	.short	0x001c
        /*0024*/ 	.byte	0x00, 0xf0, 0x11, 0x00


	//----- nvinfo : EIATTR_KPARAM_INFO
	.align		4
.L_39:
        /*0028*/ 	.byte	0x04, 0x17
        /*002a*/ 	.short	(.L_41 - .L_40)
.L_40:
        /*002c*/ 	.word	0x00000000
        /*0030*/ 	.short	0x0003
        /*0032*/ 	.short	0x0018
        /*0034*/ 	.byte	0x00, 0xf0, 0x11, 0x00


	//----- nvinfo : EIATTR_KPARAM_INFO
	.align		4
.L_41:
        /*0038*/ 	.byte	0x04, 0x17
        /*003a*/ 	.short	(.L_43 - .L_42)
.L_42:
        /*003c*/ 	.word	0x00000000
        /*0040*/ 	.short	0x0002
        /*0042*/ 	.short	0x0010
        /*0044*/ 	.byte	0x00, 0xf5, 0x21, 0x00


	//----- nvinfo : EIATTR_KPARAM_INFO
	.align		4
.L_43:
        /*0048*/ 	.byte	0x04, 0x17
        /*004a*/ 	.short	(.L_45 - .L_44)
.L_44:
        /*004c*/ 	.word	0x00000000
        /*0050*/ 	.short	0x0001
        /*0052*/ 	.short	0x0008
        /*0054*/ 	.byte	0x00, 0xf5, 0x21, 0x00


	//----- nvinfo : EIATTR_KPARAM_INFO
	.align		4
.L_45:
        /*0058*/ 	.byte	0x04, 0x17
        /*005a*/ 	.short	(.L_47 - .L_46)
.L_46:
        /*005c*/ 	.word	0x00000000
        /*0060*/ 	.short	0x0000
        /*0062*/ 	.short	0x0000
        /*0064*/ 	.byte	0x00, 0xf5, 0x21, 0x00


	//----- nvinfo : EIATTR_SPARSE_MMA_MASK
	.align		4
.L_47:
        /*0068*/ 	.byte	0x03, 0x50
        /*006a*/ 	.short	0x0000


	//----- nvinfo : EIATTR_MAXREG_COUNT
	.align		4
        /*006c*/ 	.byte	0x03, 0x1b
        /*006e*/ 	.short	0x00ff


	//----- nvinfo : EIATTR_MERCURY_ISA_VERSION
	.align		4
        /*0070*/ 	.byte	0x03, 0x5f
        /*0072*/ 	.short	0x0101


	//----- nvinfo : EIATTR_VRC_CTA_INIT_COUNT
	.align		4
        /*0074*/ 	.byte	0x02, 0x4a
	.zero		1
	.zero		1


	//----- nvinfo : EIATTR_EXIT_INSTR_OFFSETS
	.align		4
        /*0078*/ 	.byte	0x04, 0x1c
        /*007a*/ 	.short	(.L_49 - .L_48)


	//   ....[0]....
.L_48:
        /*007c*/ 	.word	0x000000e0


	//   ....[1]....
        /*0080*/ 	.word	0x00000a90


	//----- nvinfo : EIATTR_CBANK_PARAM_SIZE
	.align		4
.L_49:
        /*0084*/ 	.byte	0x03, 0x19
        /*0086*/ 	.short	0x0024


	//----- nvinfo : EIATTR_PARAM_CBANK
	.align		4
        /*0088*/ 	.byte	0x04, 0x0a
        /*008a*/ 	.short	(.L_51 - .L_50)
	.align		4
.L_50:
        /*008c*/ 	.word	index@(.nv.constant0._Z17naive_cuda_matmulPdS_S_jjj)
        /*0090*/ 	.short	0x0380
        /*0092*/ 	.short	0x0024


	//----- nvinfo : EIATTR_SW_WAR
	.align		4
.L_51:
        /*0094*/ 	.byte	0x04, 0x36
        /*0096*/ 	.short	(.L_53 - .L_52)
.L_52:
        /*0098*/ 	.word	0x00000008
.L_53:


//--------------------- .nv.callgraph             --------------------------
	.section	.nv.callgraph,"",@"SHT_CUDA_CALLGRAPH"
	.align	4
	.sectionentsize	8
	.align		4
        /*0000*/ 	.word	0x00000000
	.align		4
        /*0004*/ 	.word	0xffffffff
	.align		4
        /*0008*/ 	.word	0x00000000
	.align		4
        /*000c*/ 	.word	0xfffffffe
	.align		4
        /*0010*/ 	.word	0x00000000
	.align		4
        /*0014*/ 	.word	0xfffffffd
	.align		4
        /*0018*/ 	.word	0x00000000
	.align		4
        /*001c*/ 	.word	0xfffffffc


//--------------------- .text._Z17tiled_cuda_matmulPdS_S_jjjj --------------------------
	.section	.text._Z17tiled_cuda_matmulPdS_S_jjjj,"ax",@progbits
	.align	128
        .global         _Z17tiled_cuda_matmulPdS_S_jjjj
        .type           _Z17tiled_cuda_matmulPdS_S_jjjj,@function
        .size           _Z17tiled_cuda_matmulPdS_S_jjjj,(.L_x_13 - _Z17tiled_cuda_matmulPdS_S_jjjj)
        .other          _Z17tiled_cuda_matmulPdS_S_jjjj,@"STO_CUDA_ENTRY STV_DEFAULT"
_Z17tiled_cuda_matmulPdS_S_jjjj:
.text._Z17tiled_cuda_matmulPdS_S_jjjj:
[----:B------:R-:W-:Y:S01]  /*0000*/  LDC R1, c[0x0][0x37c] ;  /* 0x0000df00ff017b82 */ /* 0x000fe20000000800 */
[----:B------:R-:W0:Y:S07]  /*0010*/  LDCU UR4, c[0x0][0x39c] ;  /* 0x00007380ff0477ac */ /* 0x000e2e0008000800 */
[----:B------:R-:W1:Y:S01]  /*0020*/  LDC R10, c[0x0][0x3a4] ;  /* 0x0000e900ff0a7b82 */ /* 0x000e620000000800 */
[----:B------:R-:W2:Y:S01]  /*0030*/  S2R R0, SR_TID.Y ;  /* 0x0000000000007919 */ /* 0x000ea20000002200 */
[----:B------:R-:W-:Y:S01]  /*0040*/  CS2R R14, SRZ ;  /* 0x00000000000e7805 */ /* 0x000fe2000001ff00 */
[----:B------:R-:W3:Y:S01]  /*0050*/  LDCU.64 UR8, c[0x0][0x358] ;  /* 0x00006b00ff0877ac */ /* 0x000ee20008000a00 */
[----:B------:R-:W4:Y:S04]  /*0060*/  S2R R2, SR_TID.X ;  /* 0x0000000000027919 */ /* 0x000f280000002100 */
[----:B------:R-:W2:Y:S08]  /*0070*/  S2UR UR5, SR_CTAID.Y ;  /* 0x00000000000579c3 */ /* 0x000eb00000002600 */
[----:B------:R-:W4:Y:S01]  /*0080*/  S2UR UR6, SR_CTAID.X ;  /* 0x00000000000679c3 */ /* 0x000f220000002500 */
[----:B0-----:R-:W-:-:S06]  /*0090*/  UIADD3 UR4, UPT, UPT, UR4, -0x1, URZ ;  /* 0xffffffff04047890 */ /* 0x001fcc000fffe0ff */
[----:B-1----:R-:W-:-:S05]  /*00a0*/  VIADD R3, R10, UR4 ;  /* 0x000000040a037c36 */ /* 0x002fca0008000000 */
[----:B------:R-:W-:Y:S01]  /*00b0*/  ISETP.GE.U32.AND P0, PT, R3, UR4, PT ;  /* 0x0000000403007c0c */ /* 0x000fe2000bf06070 */
[C---:B--2---:R-:W-:Y:S02]  /*00c0*/  IMAD R4, R10.reuse, UR5, R0 ;  /* 0x000000050a047c24 */ /* 0x044fe4000f8e0200 */
[----:B----4-:R-:W-:-:S10]  /*00d0*/  IMAD R5, R10, UR6, R2 ;  /* 0x000000060a057c24 */ /* 0x010fd4000f8e0202 */
[----:B---3--:R-:W-:Y:S05]  /*00e0*/  @!P0 BRA `(.L_x_0) ;  /* 0x0000000800848947 */ /* 0x008fea0003800000 */
[----:B------:R-:W0:Y:S01]  /*00f0*/  I2F.U32.RP R8, R10 ;  /* 0x0000000a00087306 */ /* 0x000e220000209000 */
[----:B------:R-:W-:Y:S01]  /*0100*/  IMAD.MOV.U32 R6, RZ, RZ, RZ ;  /* 0x000000ffff067224 */ /* 0x000fe200078e00ff */
[----:B------:R-:W1:Y:S01]  /*0110*/  S2UR UR5, SR_CgaCtaId ;  /* 0x00000000000579c3 */ /* 0x000e620000008800 */
[----:B------:R-:W-:Y:S01]  /*0120*/  ISETP.NE.U32.AND P2, PT, R10, RZ, PT ;  /* 0x000000ff0a00720c */ /* 0x000fe20003f45070 */
[----:B------:R-:W-:Y:S01]  /*0130*/  UMOV UR4, 0x400 ;  /* 0x0000040000047882 */ /* 0x000fe20000000000 */
[----:B------:R-:W-:-:S03]  /*0140*/  CS2R R14, SRZ ;  /* 0x00000000000e7805 */ /* 0x000fc6000001ff00 */
[----:B0-----:R-:W0:Y:S01]  /*0150*/  MUFU.RCP R8, R8 ;  /* 0x0000000800087308 */ /* 0x001e220000001000 */
[----:B-1----:R-:W-:Y:S01]  /*0160*/  ULEA UR4, UR5, UR4, 0x18 ;  /* 0x0000000405047291 */ /* 0x002fe2000f8ec0ff */
[----:B0-----:R-:W-:Y:S01]  /*0170*/  VIADD R7, R8, 0xffffffe ;  /* 0x0ffffffe08077836 */ /* 0x001fe20000000000 */
[----:B------:R-:W-:-:S04]  /*0180*/  VIMNMX.U32 R8, PT, PT, R10, 0x1, !PT ;  /* 0x000000010a087848 */ /* 0x000fc80007fe0000 */
[----:B------:R-:W-:Y:S01]  /*0190*/  LOP3.LUT R11, R8, 0xfffffff8, RZ, 0xc0, !PT ;  /* 0xfffffff8080b7812 */ /* 0x000fe200078ec0ff */
[----:B------:R-:W0:Y:S03]  /*01a0*/  F2I.FTZ.U32.TRUNC.NTZ R7, R7 ;  /* 0x0000000700077305 */ /* 0x000e26000021f000 */
[----:B------:R-:W-:Y:S02]  /*01b0*/  IADD3 R19, PT, PT, -R11, RZ, RZ ;  /* 0x000000ff0b137210 */ /* 0x000fe40007ffe1ff */
[----:B0-----:R-:W-:-:S05]  /*01c0*/  IADD3 R9, PT, PT, RZ, -R7, RZ ;  /* 0x80000007ff097210 */ /* 0x001fca0007ffe0ff */
[----:B------:R-:W-:-:S04]  /*01d0*/  IMAD R9, R9, R10, RZ ;  /* 0x0000000a09097224 */ /* 0x000fc800078e02ff */
[----:B------:R-:W-:-:S04]  /*01e0*/  IMAD.HI.U32 R6, R7, R9, R6 ;  /* 0x0000000907067227 */ /* 0x000fc800078e0006 */
[----:B------:R-:W-:Y:S02]  /*01f0*/  IMAD R7, R0, R10, RZ ;  /* 0x0000000a00077224 */ /* 0x000fe400078e02ff */
[----:B------:R-:W-:-:S03]  /*0200*/  IMAD.HI.U32 R6, R6, R3, RZ ;  /* 0x0000000306067227 */ /* 0x000fc600078e00ff */
[----:B------:R-:W-:Y:S01]  /*0210*/  LEA R21, R7, UR4, 0x3 ;  /* 0x0000000407157c11 */ /* 0x000fe2000f8e18ff */
[----:B------:R-:W-:-:S04]  /*0220*/  IMAD.MOV R9, RZ, RZ, -R6 ;  /* 0x000000ffff097224 */ /* 0x000fc800078e0a06 */
[----:B------:R-:W-:Y:S01]  /*0230*/  IMAD R3, R10, R9, R3 ;  /* 0x000000090a037224 */ /* 0x000fe200078e0203 */
[----:B------:R-:W-:Y:S01]  /*0240*/  LOP3.LUT R9, R8, 0x7, RZ, 0xc0, !PT ;  /* 0x0000000708097812 */ /* 0x000fe200078ec0ff */
[----:B------:R-:W-:-:S03]  /*0250*/  VIADD R21, R21, 0x20 ;  /* 0x0000002015157836 */ /* 0x000fc60000000000 */
[----:B------:R-:W-:-:S13]  /*0260*/  ISETP.GE.U32.AND P0, PT, R3, R10, PT ;  /* 0x0000000a0300720c */ /* 0x000fda0003f06070 */
[----:B------:R-:W-:Y:S01]  /*0270*/  @P0 IADD3 R3, PT, PT, R3, -R10, RZ ;  /* 0x8000000a03030210 */ /* 0x000fe20007ffe0ff */
[----:B------:R-:W-:-:S03]  /*0280*/  @P0 VIADD R6, R6, 0x1 ;  /* 0x0000000106060836 */ /* 0x000fc60000000000 */
[-C--:B------:R-:W-:Y:S01]  /*0290*/  ISETP.GE.U32.AND P1, PT, R3, R10.reuse, PT ;  /* 0x0000000a0300720c */ /* 0x080fe20003f26070 */
[----:B------:R-:W-:-:S05]  /*02a0*/  IMAD R3, R10, R10, RZ ;  /* 0x0000000a0a037224 */ /* 0x000fca00078e02ff */
[----:B------:R-:W-:-:S05]  /*02b0*/  SHF.L.U32 R3, R3, 0x3, RZ ;  /* 0x0000000303037819 */ /* 0x000fca00000006ff */
[----:B------:R-:W-:Y:S02]  /*02c0*/  IMAD R20, R2, 0x8, R3 ;  /* 0x0000000802147824 */ /* 0x000fe400078e0203 */
[----:B------:R-:W-:Y:S01]  /*02d0*/  @P1 VIADD R6, R6, 0x1 ;  /* 0x0000000106061836 */ /* 0x000fe20000000000 */
[----:B------:R-:W-:Y:S01]  /*02e0*/  @!P2 LOP3.LUT R6, RZ, R10, RZ, 0x33, !PT ;  /* 0x0000000aff06a212 */ /* 0x000fe200078e33ff */
[----:B------:R-:W-:Y:S01]  /*02f0*/  VIADD R18, R3, UR4 ;  /* 0x0000000403127c36 */ /* 0x000fe20008000000 */
[----:B------:R-:W-:Y:S01]  /*0300*/  LOP3.LUT R10, R8, 0x3, RZ, 0xc0, !PT ;  /* 0x00000003080a7812 */ /* 0x000fe200078ec0ff */
[----:B------:R-:W-:Y:S01]  /*0310*/  VIADD R20, R20, UR4 ;  /* 0x0000000414147c36 */ /* 0x000fe20008000000 */
[----:B------:R-:W-:-:S06]  /*0320*/  UMOV UR4, URZ ;  /* 0x000000ff00047c82 */ /* 0x000fcc0008000000 */
.L_x_6:
[----:B0-----:R-:W0:Y:S01]  /*0330*/  LDC R23, c[0x0][0x3a4] ;  /* 0x0000e900ff177b82 */ /* 0x001e220000000800 */
[----:B------:R-:W1:Y:S01]  /*0340*/  LDCU.64 UR6, c[0x0][0x398] ;  /* 0x00007300ff0677ac */ /* 0x000e620008000a00 */
[----:B------:R-:W-:Y:S01]  /*0350*/  CS2R R26, SRZ ;  /* 0x00000000001a7805 */ /* 0x000fe2000001ff00 */
[----:B------:R-:W2:Y:S01]  /*0360*/  LDCU UR5, c[0x0][0x3a0] ;  /* 0x00007400ff0577ac */ /* 0x000ea20008000800 */
[C---:B0-----:R-:W-:Y:S02]  /*0370*/  IMAD R16, R23.reuse, UR4, R0 ;  /* 0x0000000417107c24 */ /* 0x041fe4000f8e0200 */
[----:B------:R-:W-:-:S03]  /*0380*/  IMAD R3, R23, UR4, R2 ;  /* 0x0000000417037c24 */ /* 0x000fc6000f8e0202 */
[----:B-1----:R-:W-:Y:S02]  /*0390*/  ISETP.GE.U32.AND P1, PT, R16, UR7, PT ;  /* 0x0000000710007c0c */ /* 0x002fe4000bf26070 */
[----:B------:R-:W-:Y:S02]  /*03a0*/  ISETP.GE.U32.AND P0, PT, R3, UR7, PT ;  /* 0x0000000703007c0c */ /* 0x000fe4000bf06070 */
[----:B--2---:R-:W-:Y:S02]  /*03b0*/  ISETP.GE.U32.OR P1, PT, R5, UR5, P1 ;  /* 0x0000000505007c0c */ /* 0x004fe40008f26470 */
[----:B------:R-:W-:-:S11]  /*03c0*/  ISETP.GE.U32.OR P0, PT, R4, UR6, P0 ;  /* 0x0000000604007c0c */ /* 0x000fd60008706470 */
[----:B------:R-:W0:Y:S01]  /*03d0*/  @!P1 LDC.64 R12, c[0x0][0x390] ;  /* 0x0000e400ff0c9b82 */ /* 0x000e220000000a00 */
[----:B------:R-:W-:Y:S02]  /*03e0*/  @!P1 IMAD R17, R16, UR5, R5 ;  /* 0x0000000510119c24 */ /* 0x000fe4000f8e0205 */
[----:B------:R-:W-:-:S05]  /*03f0*/  @!P0 IMAD R3, R4, UR7, R3 ;  /* 0x0000000704038c24 */ /* 0x000fca000f8e0203 */
[----:B------:R-:W1:Y:S01]  /*0400*/  @!P0 LDC.64 R24, c[0x0][0x388] ;  /* 0x0000e200ff188b82 */ /* 0x000e620000000a00 */
[----:B0-----:R-:W-:Y:S01]  /*0410*/  @!P1 IMAD.WIDE.U32 R12, R17, 0x8, R12 ;  /* 0x00000008110c9825 */ /* 0x001fe200078e000c */
[----:B------:R-:W-:-:S06]  /*0420*/  CS2R R16, SRZ ;  /* 0x0000000000107805 */ /* 0x000fcc000001ff00 */
[----:B------:R-:W2:Y:S01]  /*0430*/  @!P1 LDG.E.64 R16, desc[UR8][R12.64] ;  /* 0x000000080c109981 */ /* 0x000ea2000c1e1b00 */
[----:B-1----:R-:W-:-:S05]  /*0440*/  @!P0 IMAD.WIDE.U32 R24, R3, 0x8, R24 ;  /* 0x0000000803188825 */ /* 0x002fca00078e0018 */
[----:B------:R-:W3:Y:S01]  /*0450*/  @!P0 LDG.E.64 R26, desc[UR8][R24.64] ;  /* 0x00000008181a8981 */ /* 0x000ee2000c1e1b00 */
[----:B------:R-:W0:Y:S01]  /*0460*/  S2UR UR6, SR_CgaCtaId ;  /* 0x00000000000679c3 */ /* 0x000e220000008800 */
[----:B------:R-:W-:Y:S01]  /*0470*/  UMOV UR5, 0x400 ;  /* 0x0000040000057882 */ /* 0x000fe20000000000 */
[----:B------:R-:W-:Y:S02]  /*0480*/  ISETP.GE.U32.AND P1, PT, R23, 0x8, PT ;  /* 0x000000081700780c */ /* 0x000fe40003f26070 */
[----:B------:R-:W-:Y:S01]  /*0490*/  IADD3 R3, PT, PT, R7, R2, RZ ;  /* 0x0000000207037210 */ /* 0x000fe20007ffe0ff */
[----:B------:R-:W-:Y:S01]  /*04a0*/  UIADD3 UR4, UPT, UPT, UR4, 0x1, URZ ;  /* 0x0000000104047890 */ /* 0x000fe2000fffe0ff */
[----:B------:R-:W-:-:S05]  /*04b0*/  IMAD.MOV.U32 R22, RZ, RZ, RZ ;  /* 0x000000ffff167224 */ /* 0x000fca00078e00ff */
[----:B------:R-:W-:Y:S01]  /*04c0*/  ISETP.LE.U32.AND P0, PT, R6, UR4, PT ;  /* 0x0000000406007c0c */ /* 0x000fe2000bf03070 */
[----:B0-----:R-:W-:-:S06]  /*04d0*/  ULEA UR5, UR6, UR5, 0x18 ;  /* 0x0000000506057291 */ /* 0x001fcc000f8ec0ff */
[C---:B------:R-:W-:Y:S01]  /*04e0*/  LEA R29, R3.reuse, UR5, 0x3 ;  /* 0x00000005031d7c11 */ /* 0x040fe2000f8e18ff */
[----:B------:R-:W-:-:S04]  /*04f0*/  IMAD R3, R3, 0x8, R18 ;  /* 0x0000000803037824 */ /* 0x000fc800078e0212 */
[----:B---3--:R0:W-:Y:S04]  /*0500*/  STS.64 [R29], R26 ;  /* 0x0000001a1d007388 */ /* 0x0081e80000000a00 */
[----:B--2---:R0:W-:Y:S01]  /*0510*/  STS.64 [R3], R16 ;  /* 0x0000001003007388 */ /* 0x0041e20000000a00 */
[----:B------:R-:W-:Y:S06]  /*0520*/  BAR.SYNC.DEFER_BLOCKING 0x0 ;  /* 0x0000000000007b1d */ /* 0x000fec0000010000 */
[----:B------:R-:W-:Y:S05]  /*0530*/  @!P1 BRA `(.L_x_1) ;  /* 0x0000000000a09947 */ /* 0x000fea0003800000 */
[----:B------:R-:W-:Y:S01]  /*0540*/  MOV R24, R21 ;  /* 0x0000001500187202 */ /* 0x000fe20000000f00 */
[----:B0-----:R-:W-:Y:S02]  /*0550*/  IMAD.MOV.U32 R3, RZ, RZ, R20 ;  /* 0x000000ffff037224 */ /* 0x001fe400078e0014 */
[----:B------:R-:W-:-:S07]  /*0560*/  IMAD.MOV.U32 R22, RZ, RZ, R19 ;  /* 0x000000ffff167224 */ /* 0x000fce00078e0013 */
.L_x_2:
[----:B------:R-:W-:Y:S01]  /*0570*/  LDS.64 R12, [R24+-0x20] ;  /* 0xffffe000180c7984 */ /* 0x000fe20000000a00 */
[C---:B------:R-:W-:Y:S01]  /*0580*/  LEA R28, R23.reuse, R3, 0x3 ;  /* 0x00000003171c7211 */ /* 0x040fe200078e18ff */
[----:B------:R-:W-:Y:S02]  /*0590*/  VIADD R22, R22, 0x8 ;  /* 0x0000000816167836 */ /* 0x000fe40000000000 */
[----:B------:R0:W1:Y:S02]  /*05a0*/  LDS.64 R16, [R3] ;  /* 0x0000000003107984 */ /* 0x0000640000000a00 */
[----:B------:R-:W-:Y:S01]  /*05b0*/  IMAD R26, R23, 0x8, R28 ;  /* 0x00000008171a7824 */ /* 0x000fe200078e021c */
[----:B------:R-:W-:-:S03]  /*05c0*/  ISETP.NE.AND P1, PT, R22, RZ, PT ;  /* 0x000000ff1600720c */ /* 0x000fc60003f25270 */
[C---:B------:R-:W-:Y:S02]  /*05d0*/  IMAD R27, R23.reuse, 0x8, R26 ;  /* 0x00000008171b7824 */ /* 0x040fe400078e021a */
[----:B0-----:R-:W-:-:S03]  /*05e0*/  IMAD R3, R23, 0x40, R3 ;  /* 0x0000004017037824 */ /* 0x001fc600078e0203 */
[C---:B------:R-:W-:Y:S01]  /*05f0*/  LEA R25, R23.reuse, R27, 0x3 ;  /* 0x0000001b17197211 */ /* 0x040fe200078e18ff */
[----:B-1----:R-:W-:Y:S01]  /*0600*/  DFMA R16, R12, R16, R14 ;  /* 0x000000100c10722b */ /* 0x002fe2000000000e */
[----:B------:R-:W-:Y:S04]  /*0610*/  LDS.64 R12, [R24+-0x18] ;  /* 0xffffe800180c7984 */ /* 0x000fe80000000a00 */
[----:B------:R0:W1:Y:S02]  /*0620*/  LDS.64 R14, [R28] ;  /* 0x000000001c0e7984 */ /* 0x0000640000000a00 */
[C---:B0-----:R-:W-:Y:S01]  /*0630*/  IMAD R28, R23.reuse, 0x8, R25 ;  /* 0x00000008171c7824 */ /* 0x041fe200078e0219 */
[----:B-1----:R-:W-:Y:S01]  /*0640*/  DFMA R14, R12, R14, R16 ;  /* 0x0000000e0c0e722b */ /* 0x002fe20000000010 */
[----:B------:R-:W-:Y:S04]  /*0650*/  LDS.64 R12, [R24+-0x10] ;  /* 0xfffff000180c7984 */ /* 0x000fe80000000a00 */
[----:B------:R0:W1:Y:S02]  /*0660*/  LDS.64 R16, [R26] ;  /* 0x000000001a107984 */ /* 0x0000640000000a00 */
[C---:B0-----:R-:W-:Y:S01]  /*0670*/  IMAD R26, R23.reuse, 0x8, R28 ;  /* 0x00000008171a7824 */ /* 0x041fe200078e021c */
[----:B-1----:R-:W-:Y:S01]  /*0680*/  DFMA R16, R12, R16, R14 ;  /* 0x000000100c10722b */ /* 0x002fe2000000000e */
[----:B------:R-:W-:Y:S04]  /*0690*/  LDS.64 R12, [R24+-0x8] ;  /* 0xfffff800180c7984 */ /* 0x000fe80000000a00 */
[----:B------:R0:W1:Y:S02]  /*06a0*/  LDS.64 R14, [R27] ;  /* 0x000000001b0e7984 */ /* 0x0000640000000a00 */
[----:B0-----:R-:W-:Y:S01]  /*06b0*/  LEA R27, R23, R26, 0x3 ;  /* 0x0000001a171b7211 */ /* 0x001fe200078e18ff */
[----:B-1----:R-:W-:Y:S01]  /*06c0*/  DFMA R14, R12, R14, R16 ;  /* 0x0000000e0c0e722b */ /* 0x002fe20000000010 */
[----:B------:R-:W-:Y:S04]  /*06d0*/  LDS.64 R12, [R24] ;  /* 0x00000000180c7984 */ /* 0x000fe80000000a00 */
[----:B------:R-:W0:Y:S03]  /*06e0*/  LDS.64 R16, [R25] ;  /* 0x0000000019107984 */ /* 0x000e260000000a00 */
[----:B0-----:R-:W-:Y:S01]  /*06f0*/  DFMA R16, R12, R16, R14 ;  /* 0x000000100c10722b */ /* 0x001fe2000000000e */
[----:B------:R-:W-:Y:S04]  /*0700*/  LDS.64 R12, [R24+0x8] ;  /* 0x00000800180c7984 */ /* 0x000fe80000000a00 */
[----:B------:R-:W0:Y:S03]  /*0710*/  LDS.64 R14, [R28] ;  /* 0x000000001c0e7984 */ /* 0x000e260000000a00 */
[----:B0-----:R-:W-:Y:S01]  /*0720*/  DFMA R12, R12, R14, R16 ;  /* 0x0000000e0c0c722b */ /* 0x001fe20000000010 */
[----:B------:R-:W-:Y:S04]  /*0730*/  LDS.64 R14, [R24+0x10] ;  /* 0x00001000180e7984 */ /* 0x000fe80000000a00 */
[----:B------:R-:W0:Y:S03]  /*0740*/  LDS.64 R16, [R26] ;  /* 0x000000001a107984 */ /* 0x000e260000000a00 */
[----:B0-----:R-:W-:-:S02]  /*0750*/  DFMA R16, R14, R16, R12 ;  /* 0x000000100e10722b */ /* 0x001fc4000000000c */
[----:B------:R0:W-:Y:S04]  /*0760*/  LDS.64 R12, [R24+0x18] ;  /* 0x00001800180c7984 */ /* 0x0001e80000000a00 */
[----:B------:R-:W1:Y:S01]  /*0770*/  LDS.64 R14, [R27] ;  /* 0x000000001b0e7984 */ /* 0x000e620000000a00 */
[----:B0-----:R-:W-:Y:S01]  /*0780*/  IADD3 R24, PT, PT, R24, 0x40, RZ ;  /* 0x0000004018187810 */ /* 0x001fe20007ffe0ff */
[----:B-1----:R-:W-:Y:S01]  /*0790*/  DFMA R14, R12, R14, R16 ;  /* 0x0000000e0c0e722b */ /* 0x002fe20000000010 */
[----:B------:R-:W-:Y:S10]  /*07a0*/  @P1 BRA `(.L_x_2) ;  /* 0xfffffffc00701947 */ /* 0x000ff4000383ffff */
[----:B------:R-:W-:-:S07]  /*07b0*/  IMAD.MOV.U32 R22, RZ, RZ, R11 ;  /* 0x000000ffff167224 */ /* 0x000fce00078e000b */
.L_x_1:
[----:B------:R-:W-:-:S13]  /*07c0*/  ISETP.NE.AND P1, PT, R9, RZ, PT ;  /* 0x000000ff0900720c */ /* 0x000fda0003f25270 */
[----:B------:R-:W-:Y:S05]  /*07d0*/  @!P1 BRA `(.L_x_3) ;  /* 0x0000000000c09947 */ /* 0x000fea0003800000 */
[----:B0-----:R-:W-:Y:S02]  /*07e0*/  IADD3 R3, PT, PT, R9, -0x1, RZ ;  /* 0xffffffff09037810 */ /* 0x001fe40007ffe0ff */
[----:B------:R-:W-:Y:S02]  /*07f0*/  ISETP.NE.AND P2, PT, R10, RZ, PT ;  /* 0x000000ff0a00720c */ /* 0x000fe40003f45270 */
[----:B------:R-:W-:-:S13]  /*0800*/  ISETP.GE.U32.AND P1, PT, R3, 0x3, PT ;  /* 0x000000030300780c */ /* 0x000fda0003f26070 */
[----:B------:R-:W-:Y:S05]  /*0810*/  @!P1 BRA `(.L_x_4) ;  /* 0x0000000000509947 */ /* 0x000fea0003800000 */
[----:B------:R-:W-:Y:S02]  /*0820*/  IMAD.IADD R3, R7, 0x1, R22 ;  /* 0x0000000107037824 */ /* 0x000fe400078e0216 */
[C---:B------:R-:W-:Y:S01]  /*0830*/  IMAD R13, R22.reuse, R23, R2 ;  /* 0x00000017160d7224 */ /* 0x040fe200078e0202 */
[----:B------:R-:W-:Y:S02]  /*0840*/  IADD3 R22, PT, PT, R22, 0x4, RZ ;  /* 0x0000000416167810 */ /* 0x000fe40007ffe0ff */
[----:B------:R-:W-:Y:S02]  /*0850*/  LEA R3, R3, UR5, 0x3 ;  /* 0x0000000503037c11 */ /* 0x000fe4000f8e18ff */
[----:B------:R-:W-:-:S03]  /*0860*/  LEA R24, R13, R18, 0x3 ;  /* 0x000000120d187211 */ /* 0x000fc600078e18ff */
[----:B------:R-:W-:Y:S02]  /*0870*/  LDS.64 R16, [R3] ;  /* 0x0000000003107984 */ /* 0x000fe40000000a00 */
[C---:B------:R-:W-:Y:S02]  /*0880*/  IMAD R29, R23.reuse, 0x8, R24 ;  /* 0x00000008171d7824 */ /* 0x040fe400078e0218 */
[----:B------:R-:W0:Y:S03]  /*0890*/  LDS.64 R12, [R24] ;  /* 0x00000000180c7984 */ /* 0x000e260000000a00 */
[----:B------:R-:W-:Y:S01]  /*08a0*/  LEA R28, R23, R29, 0x3 ;  /* 0x0000001d171c7211 */ /* 0x000fe200078e18ff */
[----:B------:R-:W-:Y:S04]  /*08b0*/  LDS.64 R26, [R29] ;  /* 0x000000001d1a7984 */ /* 0x000fe80000000a00 */
[----:B------:R-:W-:Y:S01]  /*08c0*/  LDS.64 R24, [R3+0x10] ;  /* 0x0000100003187984 */ /* 0x000fe20000000a00 */
[----:B0-----:R-:W-:-:S03]  /*08d0*/  DFMA R14, R16, R12, R14 ;  /* 0x0000000c100e722b */ /* 0x001fc6000000000e */
[----:B------:R-:W0:Y:S04]  /*08e0*/  LDS.64 R12, [R3+0x8] ;  /* 0x00000800030c7984 */ /* 0x000e280000000a00 */
[----:B------:R-:W1:Y:S01]  /*08f0*/  LDS.64 R16, [R28] ;  /* 0x000000001c107984 */ /* 0x000e620000000a00 */
[----:B0-----:R-:W-:Y:S01]  /*0900*/  DFMA R26, R12, R26, R14 ;  /* 0x0000001a0c1a722b */ /* 0x001fe2000000000e */
[----:B------:R-:W-:Y:S02]  /*0910*/  IMAD R14, R23, 0x8, R28 ;  /* 0x00000008170e7824 */ /* 0x000fe400078e021c */
[----:B------:R-:W-:Y:S04]  /*0920*/  LDS.64 R12, [R3+0x18] ;  /* 0x00001800030c7984 */ /* 0x000fe80000000a00 */
[----:B------:R-:W0:Y:S01]  /*0930*/  LDS.64 R14, [R14] ;  /* 0x000000000e0e7984 */ /* 0x000e220000000a00 */
[----:B-1----:R-:W-:-:S08]  /*0940*/  DFMA R16, R24, R16, R26 ;  /* 0x000000101810722b */ /* 0x002fd0000000001a */
[----:B0-----:R-:W-:-:S11]  /*0950*/  DFMA R14, R12, R14, R16 ;  /* 0x0000000e0c0e722b */ /* 0x001fd60000000010 */
.L_x_4:
[----:B------:R-:W-:Y:S05]  /*0960*/  @!P2 BRA `(.L_x_3) ;  /* 0x00000000005ca947 */ /* 0x000fea0003800000 */
[----:B------:R-:W-:Y:S02]  /*0970*/  ISETP.NE.AND P1, PT, R10, 0x1, PT ;  /* 0x000000010a00780c */ /* 0x000fe40003f25270 */
[----:B------:R-:W-:-:S11]  /*0980*/  LOP3.LUT P2, RZ, R8, 0x1, RZ, 0xc0, !PT ;  /* 0x0000000108ff7812 */ /* 0x000fd6000784c0ff */
[----:B------:R-:W-:Y:S05]  /*0990*/  @!P1 BRA `(.L_x_5) ;  /* 0x0000000000309947 */ /* 0x000fea0003800000 */
[----:B------:R-:W-:Y:S02]  /*09a0*/  IMAD.IADD R3, R7, 0x1, R22 ;  /* 0x0000000107037824 */ /* 0x000fe400078e0216 */
[C---:B------:R-:W-:Y:S01]  /*09b0*/  IMAD R13, R22.reuse, R23, R2 ;  /* 0x00000017160d7224 */ /* 0x040fe200078e0202 */
[----:B------:R-:W-:Y:S02]  /*09c0*/  IADD3 R22, PT, PT, R22, 0x2, RZ ;  /* 0x0000000216167810 */ /* 0x000fe40007ffe0ff */
[----:B------:R-:W-:Y:S02]  /*09d0*/  LEA R3, R3, UR5, 0x3 ;  /* 0x0000000503037c11 */ /* 0x000fe4000f8e18ff */
[----:B------:R-:W-:-:S03]  /*09e0*/  LEA R28, R13, R18, 0x3 ;  /* 0x000000120d1c7211 */ /* 0x000fc600078e18ff */
[----:B------:R-:W-:Y:S02]  /*09f0*/  LDS.64 R26, [R3] ;  /* 0x00000000031a7984 */ /* 0x000fe40000000a00 */
[----:B------:R-:W-:Y:S02]  /*0a00*/  IMAD R12, R23, 0x8, R28 ;  /* 0x00000008170c7824 */ /* 0x000fe400078e021c */
[----:B------:R-:W0:Y:S04]  /*0a10*/  LDS.64 R24, [R28] ;  /* 0x000000001c187984 */ /* 0x000e280000000a00 */
[----:B------:R-:W-:Y:S04]  /*0a20*/  LDS.64 R16, [R3+0x8] ;  /* 0x0000080003107984 */ /* 0x000fe80000000a00 */
[----:B------:R-:W1:Y:S01]  /*0a30*/  LDS.64 R12, [R12] ;  /* 0x000000000c0c7984 */ /* 0x000e620000000a00 */
[----:B0-----:R-:W-:-:S08]  /*0a40*/  DFMA R14, R26, R24, R14 ;  /* 0x000000181a0e722b */ /* 0x001fd0000000000e */
[----:B-1----:R-:W-:-:S11]  /*0a50*/  DFMA R14, R16, R12, R14 ;  /* 0x0000000c100e722b */ /* 0x002fd6000000000e */
.L_x_5:
[----:B------:R-:W-:Y:S05]  /*0a60*/  @!P2 BRA `(.L_x_3) ;  /* 0x00000000001ca947 */ /* 0x000fea0003800000 */
[----:B------:R-:W-:Y:S02]  /*0a70*/  IMAD R23, R22, R23, R2 ;  /* 0x0000001716177224 */ /* 0x000fe400078e0202 */
[----:B------:R-:W-:-:S03]  /*0a80*/  IMAD.IADD R3, R7, 0x1, R22 ;  /* 0x0000000107037824 */ /* 0x000fc600078e0216 */
[----:B------:R-:W-:Y:S02]  /*0a90*/  LEA R12, R23, R18, 0x3 ;  /* 0x00000012170c7211 */ /* 0x000fe400078e18ff */
[----:B------:R-:W-:-:S04]  /*0aa0*/  LEA R3, R3, UR5, 0x3 ;  /* 0x0000000503037c11 */ /* 0x000fc8000f8e18ff */
[----:B------:R-:W-:Y:S04]  /*0ab0*/  LDS.64 R12, [R12] ;  /* 0x000000000c0c7984 */ /* 0x000fe80000000a00 */
[----:B------:R-:W0:Y:S02]  /*0ac0*/  LDS.64 R16, [R3] ;  /* 0x0000000003107984 */ /* 0x000e240000000a00 */
[----:B0-----:R-:W-:-:S11]  /*0ad0*/  DFMA R14, R16, R12, R14 ;  /* 0x0000000c100e722b */ /* 0x001fd6000000000e */
.L_x_3:
[----:B------:R-:W-:Y:S06]  /*0ae0*/  BAR.SYNC.DEFER_BLOCKING 0x0 ;  /* 0x0000000000007b1d */ /* 0x000fec0000010000 */
[----:B------:R-:W-:Y:S05]  /*0af0*/  @!P0 BRA `(.L_x_6) ;  /* 0xfffffff8000c8947 */ /* 0x000fea000383ffff */
.L_x_0:
[----:B------:R-:W1:Y:S01]  /*0b00*/  LDCU UR4, c[0x0][0x3a0] ;  /* 0x00007400ff0477ac */ /* 0x000e620008000800 */
[----:B------:R-:W2:Y:S01]  /*0b10*/  LDCU UR5, c[0x0][0x398] ;  /* 0x00007300ff0577ac */ /* 0x000ea20008000800 */
[----:B-1----:R-:W-:-:S04]  /*0b20*/  ISETP.GE.U32.AND P0, PT, R5, UR4, PT ;  /* 0x0000000405007c0c */ /* 0x002fc8000bf06070 */
[----:B--2---:R-:W-:-:S13]  /*0b30*/  ISETP.GE.U32.OR P0, PT, R4, UR5, P0 ;  /* 0x0000000504007c0c */ /* 0x004fda0008706470 */
[----:B------:R-:W-:Y:S05]  /*0b40*/  @P0 EXIT ;  /* 0x000000000000094d */ /* 0x000fea0003800000 */
[----:B0-----:R-:W0:Y:S01]  /*0b50*/  LDC.64 R2, c[0x0][0x380] ;  /* 0x0000e000ff027b82 */ /* 0x001e220000000a00 */
[----:B------:R-:W-:-:S04]  /*0b60*/  IMAD R5, R4, UR4, R5 ;  /* 0x0000000404057c24 */ /* 0x000fc8000f8e0205 */
[----:B0-----:R-:W-:-:S05]  /*0b70*/  IMAD.WIDE.U32 R2, R5, 0x8, R2 ;  /* 0x0000000805027825 */ /* 0x001fca00078e0002 */
[----:B------:R-:W-:Y:S01]  /*0b80*/  STG.E.64 desc[UR8][R2.64], R14 ;  /* 0x0000000e02007986 */ /* 0x000fe2000c101b08 */
[----:B------:R-:W-:Y:S05]  /*0b90*/  EXIT ;  /* 0x000000000000794d */ /* 0x000fea0003800000 */
.L_x_7:
[----:B------:R-:W-:-:S00]  /*0ba0*/  BRA `(.L_x_7) ;  /* 0xfffffffc00fc7947 */ /* 0x000fc0000383ffff */
[----:B------:R-:W-:-:S00]  /*0bb0*/  NOP ;  /* 0x0000000000007918 */ /* 0x000fc00000000000 */
        /* <DEDUP_REMOVED lines=12> */
.L_x_13:


//--------------------- .text._Z17naive_cuda_matmulPdS_S_jjj --------------------------
	.section	.text._Z17naive_cuda_matmulPdS_S_jjj,"ax",@progbits
	.align	128
        .global         _Z17naive_cuda_matmulPdS_S_jjj
        .type           _Z17naive_cuda_matmulPdS_S_jjj,@function
        .size           _Z17naive_cuda_matmulPdS_S_jjj,(.L_x_14 - _Z17naive_cuda_matmulPdS_S_jjj)
        .other          _Z17naive_cuda_matmulPdS_S_jjj,@"STO_CUDA_ENTRY STV_DEFAULT"
_Z17naive_cuda_matmulPdS_S_jjj:
.text._Z17naive_cuda_matmulPdS_S_jjj:
[----:B------:R-:W-:Y:S01]  /*0000*/  LDC R1, c[0x0][0x37c] ;  /* 0x0000df00ff017b82 */ /* 0x000fe20000000800 */
[----:B------:R-:W0:Y:S07]  /*0010*/  S2R R7, SR_TID.X ;  /* 0x0000000000077919 */ /* 0x000e2e0000002100 */
[----:B------:R-:W1:Y:S01]  /*0020*/  S2UR UR4, SR_CTAID.X ;  /* 0x00000000000479c3 */ /* 0x000e620000002500 */
[----:B------:R-:W2:Y:S01]  /*0030*/  LDCU UR7, c[0x0][0x398] ;  /* 0x00007300ff0777ac */ /* 0x000ea20008000800 */
[----:B------:R-:W3:Y:S06]  /*0040*/  S2R R5, SR_TID.Y ;  /* 0x0000000000057919 */ /* 0x000eec0000002200 */
[----:B------:R-:W3:Y:S01]  /*0050*/  LDC R2, c[0x0][0x364] ;  /* 0x0000d900ff027b82 */ /* 0x000ee20000000800 */
[----:B------:R-:W1:Y:S07]  /*0060*/  LDCU UR5, c[0x0][0x360] ;  /* 0x00006c00ff0577ac */ /* 0x000e6e0008000800 */
[----:B------:R-:W3:Y:S08]  /*0070*/  S2UR UR6, SR_CTAID.Y ;  /* 0x00000000000679c3 */ /* 0x000ef00000002600 */
[----:B------:R-:W4:Y:S01]  /*0080*/  LDC R0, c[0x0][0x3a0] ;  /* 0x0000e800ff007b82 */ /* 0x000f220000000800 */
[----:B-1----:R-:W-:-:S06]  /*0090*/  UIMAD UR4, UR4, UR5, URZ ;  /* 0x00000005040472a4 */ /* 0x002fcc000f8e02ff */
[----:B0-----:R-:W-:Y:S01]  /*00a0*/  IADD3 R3, PT, PT, R7, UR4, RZ ;  /* 0x0000000407037c10 */ /* 0x001fe2000fffe0ff */
[----:B---3--:R-:W-:-:S03]  /*00b0*/  IMAD R2, R2, UR6, R5 ;  /* 0x0000000602027c24 */ /* 0x008fc6000f8e0205 */
[----:B----4-:R-:W-:-:S04]  /*00c0*/  ISETP.GE.U32.AND P0, PT, R3, R0, PT ;  /* 0x000000000300720c */ /* 0x010fc80003f06070 */
[----:B--2---:R-:W-:-:S13]  /*00d0*/  ISETP.GE.U32.OR P0, PT, R2, UR7, P0 ;  /* 0x0000000702007c0c */ /* 0x004fda0008706470 */
[----:B------:R-:W-:Y:S05]  /*00e0*/  @P0 EXIT ;  /* 0x000000000000094d */ /* 0x000fea0003800000 */
[----:B------:R-:W0:Y:S01]  /*00f0*/  LDC R5, c[0x0][0x39c] ;  /* 0x0000e700ff057b82 */ /* 0x000e220000000800 */
[----:B------:R-:W1:Y:S01]  /*0100*/  LDCU.64 UR6, c[0x0][0x358] ;  /* 0x00006b00ff0677ac */ /* 0x000e620008000a00 */
[----:B------:R-:W-:Y:S02]  /*0110*/  CS2R R18, SRZ ;  /* 0x0000000000127805 */ /* 0x000fe4000001ff00 */
[----:B0-----:R-:W-:-:S13]  /*0120*/  ISETP.NE.AND P0, PT, R5, RZ, PT ;  /* 0x000000ff0500720c */ /* 0x001fda0003f05270 */
[----:B-1----:R-:W-:Y:S05]  /*0130*/  @!P0 BRA `(.L_x_8) ;  /* 0x0000000800448947 */ /* 0x002fea0003800000 */
[C---:B------:R-:W-:Y:S01]  /*0140*/  ISETP.GE.U32.AND P1, PT, R5.reuse, 0x8, PT ;  /* 0x000000080500780c */ /* 0x040fe20003f26070 */
[----:B------:R-:W-:Y:S01]  /*0150*/  HFMA2 R6, -RZ, RZ, 0, 0 ;  /* 0x00000000ff067431 */ /* 0x000fe200000001ff */
[----:B------:R-:W-:Y:S02]  /*0160*/  LOP3.LUT R4, R5, 0x7, RZ, 0xc0, !PT ;  /* 0x0000000705047812 */ /* 0x000fe400078ec0ff */
[----:B------:R-:W-:Y:S02]  /*0170*/  CS2R R18, SRZ ;  /* 0x0000000000127805 */ /* 0x000fe4000001ff00 */
[----:B------:R-:W-:-:S07]  /*0180*/  ISETP.NE.AND P0, PT, R4, RZ, PT ;  /* 0x000000ff0400720c */ /* 0x000fce0003f05270 */
[----:B------:R-:W-:Y:S06]  /*0190*/  @!P1 BRA `(.L_x_9) ;  /* 0x0000000400249947 */ /* 0x000fec0003800000 */
[----:B------:R-:W-:Y:S01]  /*01a0*/  LOP3.LUT R6, R5, 0xfffffff8, RZ, 0xc0, !PT ;  /* 0xfffffff805067812 */ /* 0x000fe200078ec0ff */
[C---:B------:R-:W-:Y:S01]  /*01b0*/  IMAD R11, R0.reuse, 0x3, R3 ;  /* 0x00000003000b7824 */ /* 0x040fe200078e0203 */
[C---:B------:R-:W-:Y:S01]  /*01c0*/  IADD3 R7, PT, PT, R0.reuse, UR4, R7 ;  /* 0x0000000400077c10 */ /* 0x040fe2000fffe007 */
[C-C-:B------:R-:W-:Y:S01]  /*01d0*/  IMAD R25, R0.reuse, 0x5, R3.reuse ;  /* 0x0000000500197824 */ /* 0x140fe200078e0203 */
[CC--:B------:R-:W-:Y:S01]  /*01e0*/  LEA R9, R0.reuse, R3.reuse, 0x1 ;  /* 0x0000000300097211 */ /* 0x0c0fe200078e08ff */
[C-C-:B------:R-:W-:Y:S01]  /*01f0*/  IMAD R27, R0.reuse, 0x6, R3.reuse ;  /* 0x00000006001b7824 */ /* 0x140fe200078e0203 */
[CC--:B------:R-:W-:Y:S01]  /*0200*/  LEA R23, R0.reuse, R3.reuse, 0x2 ;  /* 0x0000000300177211 */ /* 0x0c0fe200078e10ff */
[----:B------:R-:W-:Y:S01]  /*0210*/  IMAD R29, R0, 0x7, R3 ;  /* 0x00000007001d7824 */ /* 0x000fe200078e0203 */
[----:B------:R-:W-:Y:S01]  /*0220*/  MOV R8, R3 ;  /* 0x0000000300087202 */ /* 0x000fe20000000f00 */
[----:B------:R-:W-:Y:S01]  /*0230*/  IMAD R10, R2, R5, 0x3 ;  /* 0x00000003020a7424 */ /* 0x000fe200078e0205 */
[----:B------:R-:W-:-:S02]  /*0240*/  CS2R R18, SRZ ;  /* 0x0000000000127805 */ /* 0x000fc4000001ff00 */
[----:B------:R-:W-:-:S07]  /*0250*/  IADD3 R22, PT, PT, -R6, RZ, RZ ;  /* 0x000000ff06167210 */ /* 0x000fce0007ffe1ff */
.L_x_10:
[----:B------:R-:W0:Y:S01]  /*0260*/  LDC.64 R12, c[0x0][0x388] ;  /* 0x0000e200ff0c7b82 */ /* 0x000e220000000a00 */
[----:B------:R-:W-:-:S07]  /*0270*/  IADD3 R17, PT, PT, R10, -0x3, RZ ;  /* 0xfffffffd0a117810 */ /* 0x000fce0007ffe0ff */
[----:B------:R-:W1:Y:S01]  /*0280*/  LDC.64 R14, c[0x0][0x390] ;  /* 0x0000e400ff0e7b82 */ /* 0x000e620000000a00 */
[----:B0-----:R-:W-:-:S06]  /*0290*/  IMAD.WIDE.U32 R16, R17, 0x8, R12 ;  /* 0x0000000811107825 */ /* 0x001fcc00078e000c */
[----:B------:R-:W2:Y:S01]  /*02a0*/  LDG.E.64 R16, desc[UR6][R16.64] ;  /* 0x0000000610107981 */ /* 0x000ea2000c1e1b00 */
[----:B-1----:R-:W-:-:S06]  /*02b0*/  IMAD.WIDE.U32 R20, R8, 0x8, R14 ;  /* 0x0000000808147825 */ /* 0x002fcc00078e000e */
[----:B------:R-:W2:Y:S02]  /*02c0*/  LDG.E.64 R20, desc[UR6][R20.64] ;  /* 0x0000000614147981 */ /* 0x000ea4000c1e1b00 */
[----:B--2---:R-:W-:Y:S01]  /*02d0*/  DFMA R20, R16, R20, R18 ;  /* 0x000000141014722b */ /* 0x004fe20000000012 */
[----:B------:R-:W-:-:S05]  /*02e0*/  IADD3 R19, PT, PT, R10, -0x2, RZ ;  /* 0xfffffffe0a137810 */ /* 0x000fca0007ffe0ff */
[----:B------:R-:W-:-:S04]  /*02f0*/  IMAD.WIDE.U32 R16, R19, 0x8, R12 ;  /* 0x0000000813107825 */ /* 0x000fc800078e000c */
[----:B------:R-:W-:Y:S02]  /*0300*/  IMAD.WIDE.U32 R18, R7, 0x8, R14 ;  /* 0x0000000807127825 */ /* 0x000fe400078e000e */
[----:B------:R-:W2:Y:S04]  /*0310*/  LDG.E.64 R16, desc[UR6][R16.64] ;  /* 0x0000000610107981 */ /* 0x000ea8000c1e1b00 */
[----:B------:R-:W2:Y:S01]  /*0320*/  LDG.E.64 R18, desc[UR6][R18.64] ;  /* 0x0000000612127981 */ /* 0x000ea2000c1e1b00 */
[----:B------:R-:W-:Y:S01]  /*0330*/  IADD3 R24, PT, PT, R10, -0x1, RZ ;  /* 0xffffffff0a187810 */ /* 0x000fe20007ffe0ff */
[----:B--2---:R-:W-:-:S04]  /*0340*/  DFMA R18, R16, R18, R20 ;  /* 0x000000121012722b */ /* 0x004fc80000000014 */
[----:B------:R-:W-:-:S04]  /*0350*/  IMAD.WIDE.U32 R16, R24, 0x8, R12 ;  /* 0x0000000818107825 */ /* 0x000fc800078e000c */
[----:B------:R-:W-:Y:S02]  /*0360*/  IMAD.WIDE.U32 R20, R9, 0x8, R14 ;  /* 0x0000000809147825 */ /* 0x000fe400078e000e */
[----:B------:R-:W2:Y:S04]  /*0370*/  LDG.E.64 R16, desc[UR6][R16.64] ;  /* 0x0000000610107981 */ /* 0x000ea8000c1e1b00 */
[----:B------:R-:W2:Y:S02]  /*0380*/  LDG.E.64 R20, desc[UR6][R20.64] ;  /* 0x0000000614147981 */ /* 0x000ea4000c1e1b00 */
[----:B--2---:R-:W-:Y:S01]  /*0390*/  DFMA R20, R16, R20, R18 ;  /* 0x000000141014722b */ /* 0x004fe20000000012 */
[----:B------:R-:W-:-:S04]  /*03a0*/  IMAD.WIDE.U32 R16, R10, 0x8, R12 ;  /* 0x000000080a107825 */ /* 0x000fc800078e000c */
[----:B------:R-:W-:Y:S02]  /*03b0*/  IMAD.WIDE.U32 R18, R11, 0x8, R14 ;  /* 0x000000080b127825 */ /* 0x000fe400078e000e */
[----:B------:R-:W2:Y:S04]  /*03c0*/  LDG.E.64 R16, desc[UR6][R16.64] ;  /* 0x0000000610107981 */ /* 0x000ea8000c1e1b00 */
[----:B------:R-:W2:Y:S01]  /*03d0*/  LDG.E.64 R18, desc[UR6][R18.64] ;  /* 0x0000000612127981 */ /* 0x000ea2000c1e1b00 */
[----:B------:R-:W-:Y:S01]  /*03e0*/  IADD3 R24, PT, PT, R10, 0x1, RZ ;  /* 0x000000010a187810 */ /* 0x000fe20007ffe0ff */
[----:B--2---:R-:W-:-:S04]  /*03f0*/  DFMA R18, R16, R18, R20 ;  /* 0x000000121012722b */ /* 0x004fc80000000014 */
[----:B------:R-:W-:-:S04]  /*0400*/  IMAD.WIDE.U32 R16, R24, 0x8, R12 ;  /* 0x0000000818107825 */ /* 0x000fc800078e000c */
[----:B------:R-:W-:Y:S02]  /*0410*/  IMAD.WIDE.U32 R20, R23, 0x8, R14 ;  /* 0x0000000817147825 */ /* 0x000fe400078e000e */
[----:B------:R-:W2:Y:S04]  /*0420*/  LDG.E.64 R16, desc[UR6][R16.64] ;  /* 0x0000000610107981 */ /* 0x000ea8000c1e1b00 */
[----:B------:R-:W2:Y:S01]  /*0430*/  LDG.E.64 R20, desc[UR6][R20.64] ;  /* 0x0000000614147981 */ /* 0x000ea2000c1e1b00 */
[----:B------:R-:W-:Y:S01]  /*0440*/  VIADD R24, R10, 0x2 ;  /* 0x000000020a187836 */ /* 0x000fe20000000000 */
[----:B--2---:R-:W-:-:S03]  /*0450*/  DFMA R20, R16, R20, R18 ;  /* 0x000000141014722b */ /* 0x004fc60000000012 */
[----:B------:R-:W-:-:S04]  /*0460*/  IMAD.WIDE.U32 R16, R24, 0x8, R12 ;  /* 0x0000000818107825 */ /* 0x000fc800078e000c */
[----:B------:R-:W-:Y:S02]  /*0470*/  IMAD.WIDE.U32 R18, R25, 0x8, R14 ;  /* 0x0000000819127825 */ /* 0x000fe400078e000e */
[----:B------:R-:W2:Y:S04]  /*0480*/  LDG.E.64 R16, desc[UR6][R16.64] ;  /* 0x0000000610107981 */ /* 0x000ea8000c1e1b00 */
[----:B------:R-:W2:Y:S01]  /*0490*/  LDG.E.64 R18, desc[UR6][R18.64] ;  /* 0x0000000612127981 */ /* 0x000ea2000c1e1b00 */
[----:B------:R-:W-:Y:S01]  /*04a0*/  IADD3 R24, PT, PT, R10, 0x3, RZ ;  /* 0x000000030a187810 */ /* 0x000fe20007ffe0ff */
[----:B--2---:R-:W-:-:S04]  /*04b0*/  DFMA R18, R16, R18, R20 ;  /* 0x000000121012722b */ /* 0x004fc80000000014 */
[----:B------:R-:W-:Y:S01]  /*04c0*/  IMAD.WIDE.U32 R16, R24, 0x8, R12 ;  /* 0x0000000818107825 */ /* 0x000fe200078e000c */
[----:B------:R-:W-:-:S03]  /*04d0*/  IADD3 R24, PT, PT, R10, 0x4, RZ ;  /* 0x000000040a187810 */ /* 0x000fc60007ffe0ff */
[----:B------:R-:W-:Y:S02]  /*04e0*/  IMAD.WIDE.U32 R20, R27, 0x8, R14 ;  /* 0x000000081b147825 */ /* 0x000fe400078e000e */
[----:B------:R-:W2:Y:S02]  /*04f0*/  LDG.E.64 R16, desc[UR6][R16.64] ;  /* 0x0000000610107981 */ /* 0x000ea4000c1e1b00 */
[----:B------:R-:W-:Y:S02]  /*0500*/  IMAD.WIDE.U32 R12, R24, 0x8, R12 ;  /* 0x00000008180c7825 */ /* 0x000fe400078e000c */
[----:B------:R-:W2:Y:S02]  /*0510*/  LDG.E.64 R20, desc[UR6][R20.64] ;  /* 0x0000000614147981 */ /* 0x000ea4000c1e1b00 */
[----:B------:R-:W-:Y:S02]  /*0520*/  IMAD.WIDE.U32 R14, R29, 0x8, R14 ;  /* 0x000000081d0e7825 */ /* 0x000fe400078e000e */
[----:B------:R-:W3:Y:S04]  /*0530*/  LDG.E.64 R12, desc[UR6][R12.64] ;  /* 0x000000060c0c7981 */ /* 0x000ee8000c1e1b00 */
[----:B------:R-:W3:Y:S01]  /*0540*/  LDG.E.64 R14, desc[UR6][R14.64] ;  /* 0x000000060e0e7981 */ /* 0x000ee2000c1e1b00 */
[----:B------:R-:W-:-:S04]  /*0550*/  IADD3 R22, PT, PT, R22, 0x8, RZ ;  /* 0x0000000816167810 */ /* 0x000fc80007ffe0ff */
[----:B------:R-:W-:Y:S01]  /*0560*/  ISETP.NE.AND P1, PT, R22, RZ, PT ;  /* 0x000000ff1600720c */ /* 0x000fe20003f25270 */
[----:B------:R-:W-:Y:S01]  /*0570*/  IMAD R11, R0, 0x8, R11 ;  /* 0x00000008000b7824 */ /* 0x000fe200078e020b */
[----:B------:R-:W-:Y:S02]  /*0580*/  IADD3 R10, PT, PT, R10, 0x8, RZ ;  /* 0x000000080a0a7810 */ /* 0x000fe40007ffe0ff */
[C---:B------:R-:W-:Y:S02]  /*0590*/  LEA R7, R0.reuse, R7, 0x3 ;  /* 0x0000000700077211 */ /* 0x040fe400078e18ff */
[C---:B------:R-:W-:Y:S02]  /*05a0*/  LEA R9, R0.reuse, R9, 0x3 ;  /* 0x0000000900097211 */ /* 0x040fe400078e18ff */
[C---:B------:R-:W-:Y:S02]  /*05b0*/  LEA R23, R0.reuse, R23, 0x3 ;  /* 0x0000001700177211 */ /* 0x040fe400078e18ff */
[----:B------:R-:W-:-:S02]  /*05c0*/  LEA R25, R0, R25, 0x3 ;  /* 0x0000001900197211 */ /* 0x000fc400078e18ff */
[C---:B------:R-:W-:Y:S02]  /*05d0*/  LEA R27, R0.reuse, R27, 0x3 ;  /* 0x0000001b001b7211 */ /* 0x040fe400078e18ff */
[C---:B------:R-:W-:Y:S02]  /*05e0*/  LEA R29, R0.reuse, R29, 0x3 ;  /* 0x0000001d001d7211 */ /* 0x040fe400078e18ff */
[----:B------:R-:W-:Y:S01]  /*05f0*/  LEA R8, R0, R8, 0x3 ;  /* 0x0000000800087211 */ /* 0x000fe200078e18ff */
[----:B--2---:R-:W-:-:S08]  /*0600*/  DFMA R18, R16, R20, R18 ;  /* 0x000000141012722b */ /* 0x004fd00000000012 */
[----:B---3--:R-:W-:Y:S01]  /*0610*/  DFMA R18, R12, R14, R18 ;  /* 0x0000000e0c12722b */ /* 0x008fe20000000012 */
[----:B------:R-:W-:Y:S10]  /*0620*/  @P1 BRA `(.L_x_10) ;  /* 0xfffffffc000c1947 */ /* 0x000ff4000383ffff */
.L_x_9:
[----:B------:R-:W-:Y:S05]  /*0630*/  @!P0 BRA `(.L_x_8) ;  /* 0x0000000400048947 */ /* 0x000fea0003800000 */
[----:B------:R-:W-:Y:S02]  /*0640*/  ISETP.GE.U32.AND P0, PT, R4, 0x4, PT ;  /* 0x000000040400780c */ /* 0x000fe40003f06070 */
[----:B------:R-:W-:-:S04]  /*0650*/  LOP3.LUT R7, R5, 0x3, RZ, 0xc0, !PT ;  /* 0x0000000305077812 */ /* 0x000fc800078ec0ff */
[----:B------:R-:W-:-:S07]  /*0660*/  ISETP.NE.AND P1, PT, R7, RZ, PT ;  /* 0x000000ff0700720c */ /* 0x000fce0003f25270 */
[----:B------:R-:W-:Y:S06]  /*0670*/  @!P0 BRA `(.L_x_11) ;  /* 0x00000000007c8947 */ /* 0x000fec0003800000 */
[----:B------:R-:W0:Y:S01]  /*0680*/  LDC.64 R16, c[0x0][0x388] ;  /* 0x0000e200ff107b82 */ /* 0x000e220000000a00 */
[----:B------:R-:W-:Y:S02]  /*0690*/  IMAD R23, R2, R5, R6 ;  /* 0x0000000502177224 */ /* 0x000fe400078e0206 */
[----:B------:R-:W-:-:S03]  /*06a0*/  IMAD R13, R6, R0, R3 ;  /* 0x00000000060d7224 */ /* 0x000fc600078e0203 */
[----:B------:R-:W-:Y:S02]  /*06b0*/  IADD3 R15, PT, PT, R23, 0x1, RZ ;  /* 0x00000001170f7810 */ /* 0x000fe40007ffe0ff */
[----:B------:R-:W1:Y:S01]  /*06c0*/  LDC.64 R24, c[0x0][0x390] ;  /* 0x0000e400ff187b82 */ /* 0x000e620000000a00 */
[----:B------:R-:W-:Y:S01]  /*06d0*/  IADD3 R27, PT, PT, R13, R0, RZ ;  /* 0x000000000d1b7210 */ /* 0x000fe20007ffe0ff */
[C---:B------:R-:W-:Y:S02]  /*06e0*/  VIADD R21, R23.reuse, 0x2 ;  /* 0x0000000217157836 */ /* 0x040fe40000000000 */
[----:B0-----:R-:W-:-:S04]  /*06f0*/  IMAD.WIDE.U32 R8, R23, 0x8, R16 ;  /* 0x0000000817087825 */ /* 0x001fc800078e0010 */
[----:B-1----:R-:W-:Y:S02]  /*0700*/  IMAD.WIDE.U32 R10, R13, 0x8, R24 ;  /* 0x000000080d0a7825 */ /* 0x002fe400078e0018 */
[----:B------:R-:W2:Y:S02]  /*0710*/  LDG.E.64 R8, desc[UR6][R8.64] ;  /* 0x0000000608087981 */ /* 0x000ea4000c1e1b00 */
[----:B------:R-:W-:Y:S02]  /*0720*/  IMAD.WIDE.U32 R12, R15, 0x8, R16 ;  /* 0x000000080f0c7825 */ /* 0x000fe400078e0010 */
[----:B------:R-:W2:Y:S01]  /*0730*/  LDG.E.64 R10, desc[UR6][R10.64] ;  /* 0x000000060a0a7981 */ /* 0x000ea2000c1e1b00 */
[----:B------:R-:W-:Y:S01]  /*0740*/  IADD3 R23, PT, PT, R23, 0x3, RZ ;  /* 0x0000000317177810 */ /* 0x000fe20007ffe0ff */
[C---:B------:R-:W-:Y:S01]  /*0750*/  IMAD.WIDE.U32 R14, R27.reuse, 0x8, R24 ;  /* 0x000000081b0e7825 */ /* 0x040fe200078e0018 */
[----:B------:R-:W-:Y:S01]  /*0760*/  IADD3 R27, PT, PT, R27, R0, RZ ;  /* 0x000000001b1b7210 */ /* 0x000fe20007ffe0ff */
[----:B------:R-:W3:Y:S02]  /*0770*/  LDG.E.64 R12, desc[UR6][R12.64] ;  /* 0x000000060c0c7981 */ /* 0x000ee4000c1e1b00 */
[----:B------:R-:W-:-:S02]  /*0780*/  IMAD.WIDE.U32 R20, R21, 0x8, R16 ;  /* 0x0000000815147825 */ /* 0x000fc400078e0010 */
[----:B------:R-:W3:Y:S02]  /*0790*/  LDG.E.64 R14, desc[UR6][R14.64] ;  /* 0x000000060e0e7981 */ /* 0x000ee4000c1e1b00 */
[----:B------:R-:W-:Y:S02]  /*07a0*/  IMAD.WIDE.U32 R16, R23, 0x8, R16 ;  /* 0x0000000817107825 */ /* 0x000fe400078e0010 */
[----:B------:R-:W4:Y:S02]  /*07b0*/  LDG.E.64 R20, desc[UR6][R20.64] ;  /* 0x0000000614147981 */ /* 0x000f24000c1e1b00 */
[C-C-:B------:R-:W-:Y:S01]  /*07c0*/  IMAD.WIDE.U32 R22, R27.reuse, 0x8, R24.reuse ;  /* 0x000000081b167825 */ /* 0x140fe200078e0018 */
[----:B------:R-:W-:Y:S01]  /*07d0*/  IADD3 R27, PT, PT, R27, R0, RZ ;  /* 0x000000001b1b7210 */ /* 0x000fe20007ffe0ff */
[----:B------:R-:W5:Y:S04]  /*07e0*/  LDG.E.64 R16, desc[UR6][R16.64] ;  /* 0x0000000610107981 */ /* 0x000f68000c1e1b00 */
[----:B------:R-:W4:Y:S01]  /*07f0*/  LDG.E.64 R22, desc[UR6][R22.64] ;  /* 0x0000000616167981 */ /* 0x000f22000c1e1b00 */
[----:B------:R-:W-:-:S06]  /*0800*/  IMAD.WIDE.U32 R24, R27, 0x8, R24 ;  /* 0x000000081b187825 */ /* 0x000fcc00078e0018 */
[----:B------:R-:W5:Y:S01]  /*0810*/  LDG.E.64 R24, desc[UR6][R24.64] ;  /* 0x0000000618187981 */ /* 0x000f62000c1e1b00 */
[----:B------:R-:W-:Y:S01]  /*0820*/  IADD3 R6, PT, PT, R6, 0x4, RZ ;  /* 0x0000000406067810 */ /* 0x000fe20007ffe0ff */
[----:B--2---:R-:W-:-:S08]  /*0830*/  DFMA R8, R8, R10, R18 ;  /* 0x0000000a0808722b */ /* 0x004fd00000000012 */
[----:B---3--:R-:W-:-:S08]  /*0840*/  DFMA R8, R12, R14, R8 ;  /* 0x0000000e0c08722b */ /* 0x008fd00000000008 */
[----:B----4-:R-:W-:-:S08]  /*0850*/  DFMA R8, R20, R22, R8 ;  /* 0x000000161408722b */ /* 0x010fd00000000008 */
[----:B-----5:R-:W-:-:S11]  /*0860*/  DFMA R18, R16, R24, R8 ;  /* 0x000000181012722b */ /* 0x020fd60000000008 */
.L_x_11:
[----:B------:R-:W-:Y:S05]  /*0870*/  @!P1 BRA `(.L_x_8) ;  /* 0x0000000000749947 */ /* 0x000fea0003800000 */
[----:B------:R-:W-:Y:S02]  /*0880*/  ISETP.NE.AND P0, PT, R7, 0x1, PT ;  /* 0x000000010700780c */ /* 0x000fe40003f05270 */
[----:B------:R-:W-:-:S04]  /*0890*/  LOP3.LUT R4, R5, 0x1, RZ, 0xc0, !PT ;  /* 0x0000000105047812 */ /* 0x000fc800078ec0ff */
[----:B------:R-:W-:-:S07]  /*08a0*/  ISETP.NE.U32.AND P1, PT, R4, 0x1, PT ;  /* 0x000000010400780c */ /* 0x000fce0003f25070 */
[----:B------:R-:W0:Y:S01]  /*08b0*/  @P0 LDC.64 R20, c[0x0][0x388] ;  /* 0x0000e200ff140b82 */ /* 0x000e220000000a00 */
[----:B------:R-:W-:Y:S02]  /*08c0*/  @P0 IMAD R7, R2, R5, R6 ;  /* 0x0000000502070224 */ /* 0x000fe400078e0206 */
[C---:B------:R-:W-:Y:S01]  /*08d0*/  @P0 IMAD R23, R6.reuse, R0, R3 ;  /* 0x0000000006170224 */ /* 0x040fe200078e0203 */
[----:B------:R-:W-:-:S04]  /*08e0*/  @P0 IADD3 R6, PT, PT, R6, 0x2, RZ ;  /* 0x0000000206060810 */ /* 0x000fc80007ffe0ff */
[----:B------:R-:W1:Y:S08]  /*08f0*/  @P0 LDC.64 R16, c[0x0][0x390] ;  /* 0x0000e400ff100b82 */ /* 0x000e700000000a00 */
[----:B------:R-:W2:Y:S08]  /*0900*/  @!P1 LDC.64 R12, c[0x0][0x388] ;  /* 0x0000e200ff0c9b82 */ /* 0x000eb00000000a00 */
[----:B------:R-:W3:Y:S01]  /*0910*/  @!P1 LDC.64 R8, c[0x0][0x390] ;  /* 0x0000e400ff089b82 */ /* 0x000ee20000000a00 */
[C---:B0-----:R-:W-:Y:S01]  /*0920*/  @P0 IMAD.WIDE.U32 R14, R7.reuse, 0x8, R20 ;  /* 0x00000008070e0825 */ /* 0x041fe200078e0014 */
[----:B------:R-:W-:-:S05]  /*0930*/  @P0 IADD3 R7, PT, PT, R7, 0x1, RZ ;  /* 0x0000000107070810 */ /* 0x000fca0007ffe0ff */
[----:B------:R-:W4:Y:S01]  /*0940*/  @P0 LDG.E.64 R14, desc[UR6][R14.64] ;  /* 0x000000060e0e0981 */ /* 0x000f22000c1e1b00 */
[C---:B-1----:R-:W-:Y:S01]  /*0950*/  @P0 IMAD.WIDE.U32 R10, R23.reuse, 0x8, R16 ;  /* 0x00000008170a0825 */ /* 0x042fe200078e0010 */
[----:B------:R-:W-:-:S05]  /*0960*/  @P0 IADD3 R23, PT, PT, R23, R0, RZ ;  /* 0x0000000017170210 */ /* 0x000fca0007ffe0ff */
[----:B------:R-:W4:Y:S01]  /*0970*/  @P0 LDG.E.64 R10, desc[UR6][R10.64] ;  /* 0x000000060a0a0981 */ /* 0x000f22000c1e1b00 */
[----:B------:R-:W-:-:S04]  /*0980*/  @P0 IMAD.WIDE.U32 R20, R7, 0x8, R20 ;  /* 0x0000000807140825 */ /* 0x000fc800078e0014 */
[----:B------:R-:W-:-:S04]  /*0990*/  @P0 IMAD.WIDE.U32 R16, R23, 0x8, R16 ;  /* 0x0000000817100825 */ /* 0x000fc800078e0010 */
[----:B------:R-:W-:Y:S02]  /*09a0*/  @!P1 IMAD R23, R2, R5, R6 ;  /* 0x0000000502179224 */ /* 0x000fe400078e0206 */
[----:B------:R-:W-:Y:S01]  /*09b0*/  @!P1 IMAD R25, R6, R0, R3 ;  /* 0x0000000006199224 */ /* 0x000fe200078e0203 */
[----:B------:R-:W5:Y:S01]  /*09c0*/  @P0 LDG.E.64 R4, desc[UR6][R20.64] ;  /* 0x0000000614040981 */ /* 0x000f62000c1e1b00 */
[----:B--2---:R-:W-:-:S03]  /*09d0*/  @!P1 IMAD.WIDE.U32 R12, R23, 0x8, R12 ;  /* 0x00000008170c9825 */ /* 0x004fc600078e000c */
[----:B------:R-:W5:Y:S01]  /*09e0*/  @P0 LDG.E.64 R6, desc[UR6][R16.64] ;  /* 0x0000000610060981 */ /* 0x000f62000c1e1b00 */
[----:B---3--:R-:W-:-:S03]  /*09f0*/  @!P1 IMAD.WIDE.U32 R8, R25, 0x8, R8 ;  /* 0x0000000819089825 */ /* 0x008fc600078e0008 */
[----:B------:R-:W2:Y:S04]  /*0a00*/  @!P1 LDG.E.64 R12, desc[UR6][R12.64] ;  /* 0x000000060c0c9981 */ /* 0x000ea8000c1e1b00 */
[----:B------:R-:W2:Y:S01]  /*0a10*/  @!P1 LDG.E.64 R8, desc[UR6][R8.64] ;  /* 0x0000000608089981 */ /* 0x000ea2000c1e1b00 */
[----:B----4-:R-:W-:-:S08]  /*0a20*/  @P0 DFMA R10, R14, R10, R18 ;  /* 0x0000000a0e0a022b */ /* 0x010fd00000000012 */
[----:B-----5:R-:W-:-:S08]  /*0a30*/  @P0 DFMA R18, R4, R6, R10 ;  /* 0x000000060412022b */ /* 0x020fd0000000000a */
[----:B--2---:R-:W-:-:S11]  /*0a40*/  @!P1 DFMA R18, R12, R8, R18 ;  /* 0x000000080c12922b */ /* 0x004fd60000000012 */
.L_x_8:
[----:B------:R-:W0:Y:S01]  /*0a50*/  LDC.64 R4, c[0x0][0x380] ;  /* 0x0000e000ff047b82 */ /* 0x000e220000000a00 */
[----:B------:R-:W-:-:S04]  /*0a60*/  IMAD R3, R2, R0, R3 ;  /* 0x0000000002037224 */ /* 0x000fc800078e0203 */
[----:B0-----:R-:W-:-:S05]  /*0a70*/  IMAD.WIDE.U32 R2, R3, 0x8, R4 ;  /* 0x0000000803027825 */ /* 0x001fca00078e0004 */
[----:B------:R-:W-:Y:S01]  /*0a80*/  STG.E.64 desc[UR6][R2.64], R18 ;  /* 0x0000001202007986 */ /* 0x000fe2000c101b06 */
[----:B------:R-:W-:Y:S05]  /*0a90*/  EXIT ;  /* 0x000000000000794d */ /* 0x000fea0003800000 */
.L_x_12:
        /* <DEDUP_REMOVED lines=14> */
.L_x_14:


//--------------------- .nv.shared._Z17tiled_cuda_matmulPdS_S_jjjj --------------------------
	.section	.nv.shared._Z17tiled_cuda_matmulPdS_S_jjjj,"aw",@nobits
	.sectionflags	@""
	.align	16
	.zero		1024


//--------------------- .nv.shared.reserved.0     --------------------------
	.section	.nv.shared.reserved.0,"aw",@nobits
	.weak		__nv_reservedSMEM_offset_0_alias
	.size		__nv_reservedSMEM_offset_0_alias, 0, 64
	.other		__nv_reservedSMEM_offset_0_alias,@"STO_CUDA_RESERVED_SHARED STV_DEFAULT"
__nv_reservedSMEM_offset_0_alias:
	.zero		0
	.zero		64


//--------------------- .nv.shared._Z17naive_cuda_matmulPdS_S_jjj --------------------------
	.section	.nv.shared._Z17naive_cuda_matmulPdS_S_jjj,"aw",@nobits
	.sectionflags	@""
	.align	16
	.zero		1024


//--------------------- .nv.constant0._Z17tiled_cuda_matmulPdS_S_jjjj --------------------------
	.section	.nv.constant0._Z17tiled_cuda_matmulPdS_S_jjjj,"a",@progbits
	.sectionflags	@""
	.align	4
.nv.constant0._Z17tiled_cuda_matmulPdS_S_jjjj:
	.zero		936


//--------------------- .nv.constant0._Z17naive_cuda_matmulPdS_S_jjj --------------------------
	.section	.nv.constant0._Z17naive_cuda_matmulPdS_S_jjj,"a",@progbits
	.sectionflags	@""
	.align	4
.nv.constant0._Z17naive_cuda_matmulPdS_S_jjj:
	.zero		932


//--------------------- SYMBOLS --------------------------

	.type		.nv.reservedSmem.offset0,@object
	.size		.nv.reservedSmem.offset0,0x4
	.type		.nv.reservedSmem.cap,@object
	.size		.nv.reservedSmem.cap,0x4
